	.target	sm_90a

	.elftype	@"ET_EXEC"


//--------------------- .note.nv.tkinfo           --------------------------
	.section	.note.nv.tkinfo,"",@"SHT_NOTE"
	.sectionflags	@"SHF_NOTE_NV_TKINFO"
	.tkinfo
        /*0018*/ 	.word	0x00000002
        /*0030*/ 	.string	""
        /*0030*/ 	.string	"ptxas"
        /*0030*/ 	.string	"Cuda compilation tools, release 13.0, V13.0.88"
        /*0030*/ 	.string	"Build cuda_13.0.r13.0/compiler.36424714_0"
        /*0030*/ 	.string	"-arch sm_90a -m 64 "



//--------------------- .note.nv.cuinfo           --------------------------
	.section	.note.nv.cuinfo,"",@"SHT_NOTE"
	.sectionflags	@"SHF_NOTE_NV_CUINFO"
        /*0018*/ 	.short	0x0002
        /*001a*/ 	.short	0x005a
        /*001c*/ 	.short	0x0082
	.zero		2


//--------------------- .nv.info                  --------------------------
	.section	.nv.info,"",@"SHT_CUDA_INFO"
	.align	4


	//----- nvinfo : EIATTR_REGCOUNT
	.align		4
        /*0000*/ 	.byte	0x04, 0x2f
        /*0002*/ 	.short	(.L_12 - .L_11)
	.align		4
.L_11:
        /*0004*/ 	.word	index@(_ZN7cutlass13device_kernelINS_4gemm6kernel13GemmUniversalIN4cute5tupleIJiiiiEEENS1_10collective13CollectiveMmaINS1_37MainloopSm90TmaGmmaWarpSpecializedFP8ILi37ENS5_IJNS4_1CILi1EEESB_SB_EEENS1_35KernelTmaWarpSpecializedCooperativeEEENS5_IJNSA_ILi128EEENSA_ILi64EEENSA_ILi32EEEEEENS_12float_e4m3_tENS5_IJlSB_lEEESJ_SK_NS4_8TiledMMAINS4_8MMA_AtomIJNS4_4SM904GMMA30MMA_64x64x32_F32E4M3E4M3_SS_TNILNSO_7ScaleInE1ELSQ_1EEEEEENS4_6LayoutINS5_IJNSA_ILi2EEESB_SB_EEENS5_IJSB_NSA_ILi0EEESW_EEEEENS5_IJNS4_10UnderscoreESZ_SZ_EEEEENS4_13SM90_TMA_LOADENS4_14ComposedLayoutINS4_7SwizzleILi1ELi4ELi3EEENS4_18smem_ptr_flag_bitsILi8EEENST_INS5_IJNSA_ILi8EEESH_EEENS5_IJSH_SB_EEEEEEEvNS4_8identityES12_S1C_vS1D_EENS_8epilogue10collective6detail29Sm90TmaWarpSpecializedAdapterINS1G_15DefaultEpilogueISJ_SK_SK_NS1F_6thread17LinearCombinationISJ_Li1EffLNS1K_9ScaleType4KindE0ELNS_15FloatRoundStyleE2ESJ_EENS1_15EpilogueDefaultEEEEEvvEEEEvNT_6ParamsE)
        /*0008*/ 	.word	0x000000a8


	//----- nvinfo : EIATTR_FRAME_SIZE
	.align		4
.L_12:
        /*000c*/ 	.byte	0x04, 0x11
        /*000e*/ 	.short	(.L_14 - .L_13)
	.align		4
.L_13:
        /*0010*/ 	.word	index@(_ZN7cutlass13device_kernelINS_4gemm6kernel13GemmUniversalIN4cute5tupleIJiiiiEEENS1_10collective13CollectiveMmaINS1_37MainloopSm90TmaGmmaWarpSpecializedFP8ILi37ENS5_IJNS4_1CILi1EEESB_SB_EEENS1_35KernelTmaWarpSpecializedCooperativeEEENS5_IJNSA_ILi128EEENSA_ILi64EEENSA_ILi32EEEEEENS_12float_e4m3_tENS5_IJlSB_lEEESJ_SK_NS4_8TiledMMAINS4_8MMA_AtomIJNS4_4SM904GMMA30MMA_64x64x32_F32E4M3E4M3_SS_TNILNSO_7ScaleInE1ELSQ_1EEEEEENS4_6LayoutINS5_IJNSA_ILi2EEESB_SB_EEENS5_IJSB_NSA_ILi0EEESW_EEEEENS5_IJNS4_10UnderscoreESZ_SZ_EEEEENS4_13SM90_TMA_LOADENS4_14ComposedLayoutINS4_7SwizzleILi1ELi4ELi3EEENS4_18smem_ptr_flag_bitsILi8EEENST_INS5_IJNSA_ILi8EEESH_EEENS5_IJSH_SB_EEEEEEEvNS4_8identityES12_S1C_vS1D_EENS_8epilogue10collective6detail29Sm90TmaWarpSpecializedAdapterINS1G_15DefaultEpilogueISJ_SK_SK_NS1F_6thread17LinearCombinationISJ_Li1EffLNS1K_9ScaleType4KindE0ELNS_15FloatRoundStyleE2ESJ_EENS1_15EpilogueDefaultEEEEEvvEEEEvNT_6ParamsE)
        /*0014*/ 	.word	0x00000000


	//----- nvinfo : EIATTR_MIN_STACK_SIZE
	.align		4
.L_14:
        /*0018*/ 	.byte	0x04, 0x12
        /*001a*/ 	.short	(.L_16 - .L_15)
	.align		4
.L_15:
        /*001c*/ 	.word	index@(_ZN7cutlass13device_kernelINS_4gemm6kernel13GemmUniversalIN4cute5tupleIJiiiiEEENS1_10collective13CollectiveMmaINS1_37MainloopSm90TmaGmmaWarpSpecializedFP8ILi37ENS5_IJNS4_1CILi1EEESB_SB_EEENS1_35KernelTmaWarpSpecializedCooperativeEEENS5_IJNSA_ILi128EEENSA_ILi64EEENSA_ILi32EEEEEENS_12float_e4m3_tENS5_IJlSB_lEEESJ_SK_NS4_8TiledMMAINS4_8MMA_AtomIJNS4_4SM904GMMA30MMA_64x64x32_F32E4M3E4M3_SS_TNILNSO_7ScaleInE1ELSQ_1EEEEEENS4_6LayoutINS5_IJNSA_ILi2EEESB_SB_EEENS5_IJSB_NSA_ILi0EEESW_EEEEENS5_IJNS4_10UnderscoreESZ_SZ_EEEEENS4_13SM90_TMA_LOADENS4_14ComposedLayoutINS4_7SwizzleILi1ELi4ELi3EEENS4_18smem_ptr_flag_bitsILi8EEENST_INS5_IJNSA_ILi8EEESH_EEENS5_IJSH_SB_EEEEEEEvNS4_8identityES12_S1C_vS1D_EENS_8epilogue10collective6detail29Sm90TmaWarpSpecializedAdapterINS1G_15DefaultEpilogueISJ_SK_SK_NS1F_6thread17LinearCombinationISJ_Li1EffLNS1K_9ScaleType4KindE0ELNS_15FloatRoundStyleE2ESJ_EENS1_15EpilogueDefaultEEEEEvvEEEEvNT_6ParamsE)
        /*0020*/ 	.word	0x00000000
.L_16:


//--------------------- .nv.compat                --------------------------
	.section	.nv.compat,"",@"SHT_CUDA_COMPAT_INFO"
	.align	4
        /*0000*/ 	.byte	0x02, 0x09, 0x01, 0x00, 0x02, 0x02, 0x04, 0x00, 0x02, 0x05, 0x05, 0x00, 0x03, 0x07, 0x01, 0x01
        /*0010*/ 	.byte	0x02, 0x03, 0x01, 0x00, 0x02, 0x06, 0x01, 0x00, 0x04, 0x0b, 0x08, 0x00, 0x00, 0x00, 0x00, 0x00
        /*0020*/ 	.byte	0x00, 0x00, 0x00, 0x00


//--------------------- .nv.info._ZN7cutlass13device_kernelINS_4gemm6kernel13GemmUniversalIN4cute5tupleIJiiiiEEENS1_10collective13CollectiveMmaINS1_37MainloopSm90TmaGmmaWarpSpecializedFP8ILi37ENS5_IJNS4_1CILi1EEESB_SB_EEENS1_35KernelTmaWarpSpecializedCooperativeEEENS5_IJNSA_ILi128EEENSA_ILi64EEENSA_ILi32EEEEEENS_12float_e4m3_tENS5_IJlSB_lEEESJ_SK_NS4_8TiledMMAINS4_8MMA_AtomIJNS4_4SM904GMMA30MMA_64x64x32_F32E4M3E4M3_SS_TNILNSO_7ScaleInE1ELSQ_1EEEEEENS4_6LayoutINS5_IJNSA_ILi2EEESB_SB_EEENS5_IJSB_NSA_ILi0EEESW_EEEEENS5_IJNS4_10UnderscoreESZ_SZ_EEEEENS4_13SM90_TMA_LOADENS4_14ComposedLayoutINS4_7SwizzleILi1ELi4ELi3EEENS4_18smem_ptr_flag_bitsILi8EEENST_INS5_IJNSA_ILi8EEESH_EEENS5_IJSH_SB_EEEEEEEvNS4_8identityES12_S1C_vS1D_EENS_8epilogue10collective6detail29Sm90TmaWarpSpecializedAdapterINS1G_15DefaultEpilogueISJ_SK_SK_NS1F_6thread17LinearCombinationISJ_Li1EffLNS1K_9ScaleType4KindE0ELNS_15FloatRoundStyleE2ESJ_EENS1_15EpilogueDefaultEEEEEvvEEEEvNT_6ParamsE --------------------------
	.section	.nv.info._ZN7cutlass13device_kernelINS_4gemm6kernel13GemmUniversalIN4cute5tupleIJiiiiEEENS1_10collective13CollectiveMmaINS1_37MainloopSm90TmaGmmaWarpSpecializedFP8ILi37ENS5_IJNS4_1CILi1EEESB_SB_EEENS1_35KernelTmaWarpSpecializedCooperativeEEENS5_IJNSA_ILi128EEENSA_ILi64EEENSA_ILi32EEEEEENS_12float_e4m3_tENS5_IJlSB_lEEESJ_SK_NS4_8TiledMMAINS4_8MMA_AtomIJNS4_4SM904GMMA30MMA_64x64x32_F32E4M3E4M3_SS_TNILNSO_7ScaleInE1ELSQ_1EEEEEENS4_6LayoutINS5_IJNSA_ILi2EEESB_SB_EEENS5_IJSB_NSA_ILi0EEESW_EEEEENS5_IJNS4_10UnderscoreESZ_SZ_EEEEENS4_13SM90_TMA_LOADENS4_14ComposedLayoutINS4_7SwizzleILi1ELi4ELi3EEENS4_18smem_ptr_flag_bitsILi8EEENST_INS5_IJNSA_ILi8EEESH_EEENS5_IJSH_SB_EEEEEEEvNS4_8identityES12_S1C_vS1D_EENS_8epilogue10collective6detail29Sm90TmaWarpSpecializedAdapterINS1G_15DefaultEpilogueISJ_SK_SK_NS1F_6thread17LinearCombinationISJ_Li1EffLNS1K_9ScaleType4KindE0ELNS_15FloatRoundStyleE2ESJ_EENS1_15EpilogueDefaultEEEEEvvEEEEvNT_6ParamsE,"",@"SHT_CUDA_INFO"
	.sectionflags	@""
	.align	4


	//----- nvinfo : EIATTR_CUDA_API_VERSION
	.align		4
        /*0000*/ 	.byte	0x04, 0x37
        /*0002*/ 	.short	(.L_18 - .L_17)
.L_17:
        /*0004*/ 	.word	0x00000082


	//----- nvinfo : EIATTR_KPARAM_INFO
	.align		4
.L_18:
        /*0008*/ 	.byte	0x04, 0x17
        /*000a*/ 	.short	(.L_20 - .L_19)
.L_19:
        /*000c*/ 	.word	0x00000000
        /*0010*/ 	.short	0x0000
        /*0012*/ 	.short	0x0070
        /*0014*/ 	.byte	0x00, 0xf0, 0x01, 0x10


	//----- nvinfo : EIATTR_SPARSE_MMA_MASK
	.align		4
.L_20:
        /*0018*/ 	.byte	0x03, 0x50
        /*001a*/ 	.short	0x0000


	//----- nvinfo : EIATTR_MAXREG_COUNT
	.align		4
        /*001c*/ 	.byte	0x03, 0x1b
        /*001e*/ 	.short	0x00a8


	//----- nvinfo : EIATTR_NUM_BARRIERS
	.align		4
        /*0020*/ 	.byte	0x02, 0x4c
        /*0022*/ 	.byte	0x01
	.zero		1


	//----- nvinfo : EIATTR_MERCURY_ISA_VERSION
	.align		4
        /*0024*/ 	.byte	0x03, 0x5f
        /*0026*/ 	.short	0x0101


	//----- nvinfo : EIATTR_INT_WARP_WIDE_INSTR_OFFSETS
	.align		4
        /*0028*/ 	.byte	0x04, 0x31
        /*002a*/ 	.short	(.L_22 - .L_21)


	//   ....[0]....
.L_21:
        /*002c*/ 	.word	0x000007f0


	//   ....[1]....
        /*0030*/ 	.word	0x00000800


	//   ....[2]....
        /*0034*/ 	.word	0x00000910


	//----- nvinfo : EIATTR_COOP_GROUP_MASK_REGIDS
	.align		4
.L_22:
        /*0038*/ 	.byte	0x04, 0x29
        /*003a*/ 	.short	(.L_24 - .L_23)


	//   ....[0]....
.L_23:
        /*003c*/ 	.word	0xffffffff


	//   ....[1]....
        /*0040*/ 	.word	0xffffffff


	//   ....[2]....
        /*0044*/ 	.word	0xffffffff


	//   ....[3]....
        /*0048*/ 	.word	0xffffffff


	//   ....[4]....
        /*004c*/ 	.word	0xffffffff


	//----- nvinfo : EIATTR_COOP_GROUP_INSTR_OFFSETS
	.align		4
.L_24:
        /*0050*/ 	.byte	0x04, 0x28
        /*0052*/ 	.short	(.L_26 - .L_25)


	//   ....[0]....
.L_25:
        /*0054*/ 	.word	0x00000060


	//   ....[1]....
        /*0058*/ 	.word	0x00000070


	//   ....[2]....
        /*005c*/ 	.word	0x00000130


	//   ....[3]....
        /*0060*/ 	.word	0x00000710


	//   ....[4]....
        /*0064*/ 	.word	0x00001430


	//----- nvinfo : EIATTR_REG_RECONFIG
	.align		4
.L_26:
        /*0068*/ 	.byte	0x01, 0x54
	.zero		2


	//----- nvinfo : EIATTR_MBARRIER_INSTR_OFFSETS
	.align		4
        /*006c*/ 	.byte	0x04, 0x39
        /*006e*/ 	.short	(.L_28 - .L_27)


	//   ....[0]....
.L_27:
        /*0070*/ 	.word	0x00000250
        /*0074*/ 	.word	0x000000ff
        /*0078*/ 	.word	0x00000000
        /*007c*/ 	.short	0x0100
        /*007e*/ 	.byte	0x08
	.zero		1


	//   ....[1]....
        /*0080*/ 	.word	0x00000260
        /*0084*/ 	.word	0x000000ff
        /*0088*/ 	.word	0x00000128
        /*008c*/ 	.short	0x0100
        /*008e*/ 	.byte	0x08
	.zero		1


	//   ....[2]....
        /*0090*/ 	.word	0x00000270
        /*0094*/ 	.word	0x000000ff
        /*0098*/ 	.word	0x00000008
        /*009c*/ 	.short	0x0100
        /*009e*/ 	.byte	0x08
	.zero		1


	//   ....[3]....
        /*00a0*/ 	.word	0x00000280
        /*00a4*/ 	.word	0x000000ff
        /*00a8*/ 	.word	0x00000130
        /*00ac*/ 	.short	0x0100
        /*00ae*/ 	.byte	0x08
	.zero		1


	//   ....[4]....
        /*00b0*/ 	.word	0x00000290
        /*00b4*/ 	.word	0x000000ff
        /*00b8*/ 	.word	0x00000010
        /*00bc*/ 	.short	0x0100
        /*00be*/ 	.byte	0x08
	.zero		1


	//   ....[5]....
        /*00c0*/ 	.word	0x000002a0
        /*00c4*/ 	.word	0x000000ff
        /*00c8*/ 	.word	0x00000138
        /*00cc*/ 	.short	0x0100
        /*00ce*/ 	.byte	0x08
	.zero		1


	//   ....[6]....
        /*00d0*/ 	.word	0x000002b0
        /*00d4*/ 	.word	0x000000ff
        /*00d8*/ 	.word	0x00000018
        /*00dc*/ 	.short	0x0100
        /*00de*/ 	.byte	0x08
	.zero		1


	//   ....[7]....
        /*00e0*/ 	.word	0x000002c0
        /*00e4*/ 	.word	0x000000ff
        /*00e8*/ 	.word	0x00000140
        /*00ec*/ 	.short	0x0100
        /*00ee*/ 	.byte	0x08
	.zero		1


	//   ....[8]....
        /*00f0*/ 	.word	0x000002d0
        /*00f4*/ 	.word	0x000000ff
        /*00f8*/ 	.word	0x00000020
        /*00fc*/ 	.short	0x0100
        /*00fe*/ 	.byte	0x08
	.zero		1


	//   ....[9]....
        /*0100*/ 	.word	0x000002e0
        /*0104*/ 	.word	0x000000ff
        /*0108*/ 	.word	0x00000148
        /*010c*/ 	.short	0x0100
        /*010e*/ 	.byte	0x08
	.zero		1


	//   ....[10]....
        /*0110*/ 	.word	0x000002f0
        /*0114*/ 	.word	0x000000ff
        /*0118*/ 	.word	0x00000028
        /*011c*/ 	.short	0x0100
        /*011e*/ 	.byte	0x08
	.zero		1


	//   ....[11]....
        /*0120*/ 	.word	0x00000300
        /*0124*/ 	.word	0x000000ff
        /*0128*/ 	.word	0x00000150
        /*012c*/ 	.short	0x0100
        /*012e*/ 	.byte	0x08
	.zero		1


	//   ....[12]....
        /*0130*/ 	.word	0x00000310
        /*0134*/ 	.word	0x000000ff
        /*0138*/ 	.word	0x00000030
        /*013c*/ 	.short	0x0100
        /*013e*/ 	.byte	0x08
	.zero		1


	//   ....[13]....
        /*0140*/ 	.word	0x00000320
        /*0144*/ 	.word	0x000000ff
        /*0148*/ 	.word	0x00000158
        /*014c*/ 	.short	0x0100
        /*014e*/ 	.byte	0x08
	.zero		1


	//   ....[14]....
        /*0150*/ 	.word	0x00000330
        /*0154*/ 	.word	0x000000ff
        /*0158*/ 	.word	0x00000038
        /*015c*/ 	.short	0x0100
        /*015e*/ 	.byte	0x08
	.zero		1


	//   ....[15]....
        /*0160*/ 	.word	0x00000340
        /*0164*/ 	.word	0x000000ff
        /*0168*/ 	.word	0x00000160
        /*016c*/ 	.short	0x0100
        /*016e*/ 	.byte	0x08
	.zero		1


	//   ....[16]....
        /*0170*/ 	.word	0x00000350
        /*0174*/ 	.word	0x000000ff
        /*0178*/ 	.word	0x00000040
        /*017c*/ 	.short	0x0100
        /*017e*/ 	.byte	0x08
	.zero		1


	//   ....[17]....
        /*0180*/ 	.word	0x00000360
        /*0184*/ 	.word	0x000000ff
        /*0188*/ 	.word	0x00000168
        /*018c*/ 	.short	0x0100
        /*018e*/ 	.byte	0x08
	.zero		1


	//   ....[18]....
        /*0190*/ 	.word	0x00000370
        /*0194*/ 	.word	0x000000ff
        /*0198*/ 	.word	0x00000048
        /*019c*/ 	.short	0x0100
        /*019e*/ 	.byte	0x08
	.zero		1


	//   ....[19]....
        /*01a0*/ 	.word	0x00000380
        /*01a4*/ 	.word	0x000000ff
        /*01a8*/ 	.word	0x00000170
        /*01ac*/ 	.short	0x0100
        /*01ae*/ 	.byte	0x08
	.zero		1


	//   ....[20]....
        /*01b0*/ 	.word	0x00000390
        /*01b4*/ 	.word	0x000000ff
        /*01b8*/ 	.word	0x00000050
        /*01bc*/ 	.short	0x0100
        /*01be*/ 	.byte	0x08
	.zero		1


	//   ....[21]....
        /*01c0*/ 	.word	0x000003a0
        /*01c4*/ 	.word	0x000000ff
        /*01c8*/ 	.word	0x00000178
        /*01cc*/ 	.short	0x0100
        /*01ce*/ 	.byte	0x08
	.zero		1


	//   ....[22]....
        /*01d0*/ 	.word	0x000003b0
        /*01d4*/ 	.word	0x000000ff
        /*01d8*/ 	.word	0x00000058
        /*01dc*/ 	.short	0x0100
        /*01de*/ 	.byte	0x08
	.zero		1


	//   ....[23]....
        /*01e0*/ 	.word	0x000003c0
        /*01e4*/ 	.word	0x000000ff
        /*01e8*/ 	.word	0x00000180
        /*01ec*/ 	.short	0x0100
        /*01ee*/ 	.byte	0x08
	.zero		1


	//   ....[24]....
        /*01f0*/ 	.word	0x000003d0
        /*01f4*/ 	.word	0x000000ff
        /*01f8*/ 	.word	0x00000060
        /*01fc*/ 	.short	0x0100
        /*01fe*/ 	.byte	0x08
	.zero		1


	//   ....[25]....
        /*0200*/ 	.word	0x000003e0
        /*0204*/ 	.word	0x000000ff
        /*0208*/ 	.word	0x00000188
        /*020c*/ 	.short	0x0100
        /*020e*/ 	.byte	0x08
	.zero		1


	//   ....[26]....
        /*0210*/ 	.word	0x000003f0
        /*0214*/ 	.word	0x000000ff
        /*0218*/ 	.word	0x00000068
        /*021c*/ 	.short	0x0100
        /*021e*/ 	.byte	0x08
	.zero		1


	//   ....[27]....
        /*0220*/ 	.word	0x00000400
        /*0224*/ 	.word	0x000000ff
        /*0228*/ 	.word	0x00000190
        /*022c*/ 	.short	0x0100
        /*022e*/ 	.byte	0x08
	.zero		1


	//   ....[28]....
        /*0230*/ 	.word	0x00000410
        /*0234*/ 	.word	0x000000ff
        /*0238*/ 	.word	0x00000070
        /*023c*/ 	.short	0x0100
        /*023e*/ 	.byte	0x08
	.zero		1


	//   ....[29]....
        /*0240*/ 	.word	0x00000420
        /*0244*/ 	.word	0x000000ff
        /*0248*/ 	.word	0x00000198
        /*024c*/ 	.short	0x0100
        /*024e*/ 	.byte	0x08
	.zero		1


	//   ....[30]....
        /*0250*/ 	.word	0x00000430
        /*0254*/ 	.word	0x000000ff
        /*0258*/ 	.word	0x00000078
        /*025c*/ 	.short	0x0100
        /*025e*/ 	.byte	0x08
	.zero		1


	//   ....[31]....
        /*0260*/ 	.word	0x00000440
        /*0264*/ 	.word	0x000000ff
        /*0268*/ 	.word	0x000001a0
        /*026c*/ 	.short	0x0100
        /*026e*/ 	.byte	0x08
	.zero		1


	//   ....[32]....
        /*0270*/ 	.word	0x00000450
        /*0274*/ 	.word	0x000000ff
        /*0278*/ 	.word	0x00000080
        /*027c*/ 	.short	0x0100
        /*027e*/ 	.byte	0x08
	.zero		1


	//   ....[33]....
        /*0280*/ 	.word	0x00000460
        /*0284*/ 	.word	0x000000ff
        /*0288*/ 	.word	0x000001a8
        /*028c*/ 	.short	0x0100
        /*028e*/ 	.byte	0x08
	.zero		1


	//   ....[34]....
        /*0290*/ 	.word	0x00000470
        /*0294*/ 	.word	0x000000ff
        /*0298*/ 	.word	0x00000088
        /*029c*/ 	.short	0x0100
        /*029e*/ 	.byte	0x08
	.zero		1


	//   ....[35]....
        /*02a0*/ 	.word	0x00000480
        /*02a4*/ 	.word	0x000000ff
        /*02a8*/ 	.word	0x000001b0
        /*02ac*/ 	.short	0x0100
        /*02ae*/ 	.byte	0x08
	.zero		1


	//   ....[36]....
        /*02b0*/ 	.word	0x00000490
        /*02b4*/ 	.word	0x000000ff
        /*02b8*/ 	.word	0x00000090
        /*02bc*/ 	.short	0x0100
        /*02be*/ 	.byte	0x08
	.zero		1


	//   ....[37]....
        /*02c0*/ 	.word	0x000004a0
        /*02c4*/ 	.word	0x000000ff
        /*02c8*/ 	.word	0x000001b8
        /*02cc*/ 	.short	0x0100
        /*02ce*/ 	.byte	0x08
	.zero		1


	//   ....[38]....
        /*02d0*/ 	.word	0x000004b0
        /*02d4*/ 	.word	0x000000ff
        /*02d8*/ 	.word	0x00000098
        /*02dc*/ 	.short	0x0100
        /*02de*/ 	.byte	0x08
	.zero		1


	//   ....[39]....
        /*02e0*/ 	.word	0x000004c0
        /*02e4*/ 	.word	0x000000ff
        /*02e8*/ 	.word	0x000001c0
        /*02ec*/ 	.short	0x0100
        /*02ee*/ 	.byte	0x08
	.zero		1


	//   ....[40]....
        /*02f0*/ 	.word	0x000004d0
        /*02f4*/ 	.word	0x000000ff
        /*02f8*/ 	.word	0x000000a0
        /*02fc*/ 	.short	0x0100
        /*02fe*/ 	.byte	0x08
	.zero		1


	//   ....[41]....
        /*0300*/ 	.word	0x000004e0
        /*0304*/ 	.word	0x000000ff
        /*0308*/ 	.word	0x000001c8
        /*030c*/ 	.short	0x0100
        /*030e*/ 	.byte	0x08
	.zero		1


	//   ....[42]....
        /*0310*/ 	.word	0x000004f0
        /*0314*/ 	.word	0x000000ff
        /*0318*/ 	.word	0x000000a8
        /*031c*/ 	.short	0x0100
        /*031e*/ 	.byte	0x08
	.zero		1


	//   ....[43]....
        /*0320*/ 	.word	0x00000500
        /*0324*/ 	.word	0x000000ff
        /*0328*/ 	.word	0x000001d0
        /*032c*/ 	.short	0x0100
        /*032e*/ 	.byte	0x08
	.zero		1


	//   ....[44]....
        /*0330*/ 	.word	0x00000510
        /*0334*/ 	.word	0x000000ff
        /*0338*/ 	.word	0x000000b0
        /*033c*/ 	.short	0x0100
        /*033e*/ 	.byte	0x08
	.zero		1


	//   ....[45]....
        /*0340*/ 	.word	0x00000520
        /*0344*/ 	.word	0x000000ff
        /*0348*/ 	.word	0x000001d8
        /*034c*/ 	.short	0x0100
        /*034e*/ 	.byte	0x08
	.zero		1


	//   ....[46]....
        /*0350*/ 	.word	0x00000530
        /*0354*/ 	.word	0x000000ff
        /*0358*/ 	.word	0x000000b8
        /*035c*/ 	.short	0x0100
        /*035e*/ 	.byte	0x08
	.zero		1


	//   ....[47]....
        /*0360*/ 	.word	0x00000540
        /*0364*/ 	.word	0x000000ff
        /*0368*/ 	.word	0x000001e0
        /*036c*/ 	.short	0x0100
        /*036e*/ 	.byte	0x08
	.zero		1


	//   ....[48]....
        /*0370*/ 	.word	0x00000550
        /*0374*/ 	.word	0x000000ff
        /*0378*/ 	.word	0x000000c0
        /*037c*/ 	.short	0x0100
        /*037e*/ 	.byte	0x08
	.zero		1


	//   ....[49]....
        /*0380*/ 	.word	0x00000560
        /*0384*/ 	.word	0x000000ff
        /*0388*/ 	.word	0x000001e8
        /*038c*/ 	.short	0x0100
        /*038e*/ 	.byte	0x08
	.zero		1


	//   ....[50]....
        /*0390*/ 	.word	0x00000570
        /*0394*/ 	.word	0x000000ff
        /*0398*/ 	.word	0x000000c8
        /*039c*/ 	.short	0x0100
        /*039e*/ 	.byte	0x08
	.zero		1


	//   ....[51]....
        /*03a0*/ 	.word	0x00000580
        /*03a4*/ 	.word	0x000000ff
        /*03a8*/ 	.word	0x000001f0
        /*03ac*/ 	.short	0x0100
        /*03ae*/ 	.byte	0x08
	.zero		1


	//   ....[52]....
        /*03b0*/ 	.word	0x00000590
        /*03b4*/ 	.word	0x000000ff
        /*03b8*/ 	.word	0x000000d0
        /*03bc*/ 	.short	0x0100
        /*03be*/ 	.byte	0x08
	.zero		1


	//   ....[53]....
        /*03c0*/ 	.word	0x000005a0
        /*03c4*/ 	.word	0x000000ff
        /*03c8*/ 	.word	0x000001f8
        /*03cc*/ 	.short	0x0100
        /*03ce*/ 	.byte	0x08
	.zero		1


	//   ....[54]....
        /*03d0*/ 	.word	0x000005b0
        /*03d4*/ 	.word	0x000000ff
        /*03d8*/ 	.word	0x000000d8
        /*03dc*/ 	.short	0x0100
        /*03de*/ 	.byte	0x08
	.zero		1


	//   ....[55]....
        /*03e0*/ 	.word	0x000005c0
        /*03e4*/ 	.word	0x000000ff
        /*03e8*/ 	.word	0x00000200
        /*03ec*/ 	.short	0x0100
        /*03ee*/ 	.byte	0x08
	.zero		1


	//   ....[56]....
        /*03f0*/ 	.word	0x000005d0
        /*03f4*/ 	.word	0x000000ff
        /*03f8*/ 	.word	0x000000e0
        /*03fc*/ 	.short	0x0100
        /*03fe*/ 	.byte	0x08
	.zero		1


	//   ....[57]....
        /*0400*/ 	.word	0x000005e0
        /*0404*/ 	.word	0x000000ff
        /*0408*/ 	.word	0x00000208
        /*040c*/ 	.short	0x0100
        /*040e*/ 	.byte	0x08
	.zero		1


	//   ....[58]....
        /*0410*/ 	.word	0x000005f0
        /*0414*/ 	.word	0x000000ff
        /*0418*/ 	.word	0x000000e8
        /*041c*/ 	.short	0x0100
        /*041e*/ 	.byte	0x08
	.zero		1


	//   ....[59]....
        /*0420*/ 	.word	0x00000600
        /*0424*/ 	.word	0x000000ff
        /*0428*/ 	.word	0x00000210
        /*042c*/ 	.short	0x0100
        /*042e*/ 	.byte	0x08
	.zero		1


	//   ....[60]....
        /*0430*/ 	.word	0x00000610
        /*0434*/ 	.word	0x000000ff
        /*0438*/ 	.word	0x000000f0
        /*043c*/ 	.short	0x0100
        /*043e*/ 	.byte	0x08
	.zero		1


	//   ....[61]....
        /*0440*/ 	.word	0x00000620
        /*0444*/ 	.word	0x000000ff
        /*0448*/ 	.word	0x00000218
        /*044c*/ 	.short	0x0100
        /*044e*/ 	.byte	0x08
	.zero		1


	//   ....[62]....
        /*0450*/ 	.word	0x00000630
        /*0454*/ 	.word	0x000000ff
        /*0458*/ 	.word	0x000000f8
        /*045c*/ 	.short	0x0100
        /*045e*/ 	.byte	0x08
	.zero		1


	//   ....[63]....
        /*0460*/ 	.word	0x00000640
        /*0464*/ 	.word	0x000000ff
        /*0468*/ 	.word	0x00000220
        /*046c*/ 	.short	0x0100
        /*046e*/ 	.byte	0x08
	.zero		1


	//   ....[64]....
        /*0470*/ 	.word	0x00000650
        /*0474*/ 	.word	0x000000ff
        /*0478*/ 	.word	0x00000100
        /*047c*/ 	.short	0x0100
        /*047e*/ 	.byte	0x08
	.zero		1


	//   ....[65]....
        /*0480*/ 	.word	0x00000660
        /*0484*/ 	.word	0x000000ff
        /*0488*/ 	.word	0x00000228
        /*048c*/ 	.short	0x0100
        /*048e*/ 	.byte	0x08
	.zero		1


	//   ....[66]....
        /*0490*/ 	.word	0x00000670
        /*0494*/ 	.word	0x000000ff
        /*0498*/ 	.word	0x00000108
        /*049c*/ 	.short	0x0100
        /*049e*/ 	.byte	0x08
	.zero		1


	//   ....[67]....
        /*04a0*/ 	.word	0x00000680
        /*04a4*/ 	.word	0x000000ff
        /*04a8*/ 	.word	0x00000230
        /*04ac*/ 	.short	0x0100
        /*04ae*/ 	.byte	0x08
	.zero		1


	//   ....[68]....
        /*04b0*/ 	.word	0x00000690
        /*04b4*/ 	.word	0x000000ff
        /*04b8*/ 	.word	0x00000110
        /*04bc*/ 	.short	0x0100
        /*04be*/ 	.byte	0x08
	.zero		1


	//   ....[69]....
        /*04c0*/ 	.word	0x000006a0
        /*04c4*/ 	.word	0x000000ff
        /*04c8*/ 	.word	0x00000238
        /*04cc*/ 	.short	0x0100
        /*04ce*/ 	.byte	0x08
	.zero		1


	//   ....[70]....
        /*04d0*/ 	.word	0x000006b0
        /*04d4*/ 	.word	0x000000ff
        /*04d8*/ 	.word	0x00000118
        /*04dc*/ 	.short	0x0100
        /*04de*/ 	.byte	0x08
	.zero		1


	//   ....[71]....
        /*04e0*/ 	.word	0x000006c0
        /*04e4*/ 	.word	0x000000ff
        /*04e8*/ 	.word	0x00000240
        /*04ec*/ 	.short	0x0100
        /*04ee*/ 	.byte	0x08
	.zero		1


	//   ....[72]....
        /*04f0*/ 	.word	0x000006d0
        /*04f4*/ 	.word	0x000000ff
        /*04f8*/ 	.word	0x00000120
        /*04fc*/ 	.short	0x0100
        /*04fe*/ 	.byte	0x08
	.zero		1


	//   ....[73]....
        /*0500*/ 	.word	0x000006e0
        /*0504*/ 	.word	0x000000ff
        /*0508*/ 	.word	0x00000248
        /*050c*/ 	.short	0x0100
        /*050e*/ 	.byte	0x08
	.zero		1


	//   ....[74]....
        /*0510*/ 	.word	0x00000980
        /*0514*/ 	.word	0x000000ff
        /*0518*/ 	.word	0x00000260
        /*051c*/ 	.short	0x0100
        /*051e*/ 	.byte	0x06
	.zero		1


	//   ....[75]....
        /*0520*/ 	.word	0x000009e0
        /*0524*/ 	.word	0x000000ff
        /*0528*/ 	.word	0x00000268
        /*052c*/ 	.short	0x0100
        /*052e*/ 	.byte	0x06
	.zero		1


	//   ....[76]....
        /*0530*/ 	.word	0x00001760
        /*0534*/ 	.word	0x000000ff
        /*0538*/ 	.word	0x00000000
        /*053c*/ 	.short	0x010a
        /*053e*/ 	.byte	0x06
	.zero		1


	//   ....[77]....
        /*0540*/ 	.word	0x000017a0
        /*0544*/ 	.word	0x000000ff
        /*0548*/ 	.word	0x00000000
        /*054c*/ 	.short	0x010a
        /*054e*/ 	.byte	0x06
	.zero		1


	//   ....[78]....
        /*0550*/ 	.word	0x00001d80
        /*0554*/ 	.word	0x000000ff
        /*0558*/ 	.word	0x00000000
        /*055c*/ 	.short	0x010a
        /*055e*/ 	.byte	0x0c
	.zero		1


	//   ....[79]....
        /*0560*/ 	.word	0x00001dc0
        /*0564*/ 	.word	0x000000ff
        /*0568*/ 	.word	0x00000000
        /*056c*/ 	.short	0x010a
        /*056e*/ 	.byte	0x0c
	.zero		1


	//   ....[80]....
        /*0570*/ 	.word	0x000021a0
        /*0574*/ 	.word	0x000000ff
        /*0578*/ 	.word	0x00000000
        /*057c*/ 	.short	0x0101
        /*057e*/ 	.byte	0x08
	.zero		1


	//   ....[81]....
        /*0580*/ 	.word	0x00002610
        /*0584*/ 	.word	0x000000ff
        /*0588*/ 	.word	0x00000000
        /*058c*/ 	.short	0x0101
        /*058e*/ 	.byte	0x06
	.zero		1


	//   ....[82]....
        /*0590*/ 	.word	0x00005fd0
        /*0594*/ 	.word	0x00000012
        /*0598*/ 	.word	0x00000128
        /*059c*/ 	.short	0x010a
        /*059e*/ 	.byte	0x3f
	.zero		1


	//   ....[83]....
        /*05a0*/ 	.word	0x000063b0
        /*05a4*/ 	.word	0x00000008
        /*05a8*/ 	.word	0x00000268
        /*05ac*/ 	.short	0x0101
        /*05ae*/ 	.byte	0x3f
	.zero		1


	//   ....[84]....
        /*05b0*/ 	.word	0x00006ac0
        /*05b4*/ 	.word	0x00000005
        /*05b8*/ 	.word	0x00000000
        /*05bc*/ 	.short	0x010a
        /*05be*/ 	.byte	0x3f
	.zero		1


	//   ....[85]....
        /*05c0*/ 	.word	0x00006b40
        /*05c4*/ 	.word	0x00000007
        /*05c8*/ 	.word	0x00000000
        /*05cc*/ 	.short	0x010a
        /*05ce*/ 	.byte	0x3f
	.zero		1


	//   ....[86]....
        /*05d0*/ 	.word	0x00006bd0
        /*05d4*/ 	.word	0x00000006
        /*05d8*/ 	.word	0x00000000
        /*05dc*/ 	.short	0x010a
        /*05de*/ 	.byte	0x3f
	.zero		1


	//   ....[87]....
        /*05e0*/ 	.word	0x00006c60
        /*05e4*/ 	.word	0x00000009
        /*05e8*/ 	.word	0x00000000
        /*05ec*/ 	.short	0x010a
        /*05ee*/ 	.byte	0x3f
	.zero		1


	//   ....[88]....
        /*05f0*/ 	.word	0x00006cf0
        /*05f4*/ 	.word	0x00000006
        /*05f8*/ 	.word	0x00000000
        /*05fc*/ 	.short	0x010a
        /*05fe*/ 	.byte	0x3f
	.zero		1


	//   ....[89]....
        /*0600*/ 	.word	0x00006d80
        /*0604*/ 	.word	0x00000009
        /*0608*/ 	.word	0x00000000
        /*060c*/ 	.short	0x010a
        /*060e*/ 	.byte	0x3f
	.zero		1


	//   ....[90]....
        /*0610*/ 	.word	0x00006e10
        /*0614*/ 	.word	0x00000006
        /*0618*/ 	.word	0x00000000
        /*061c*/ 	.short	0x010a
        /*061e*/ 	.byte	0x3f
	.zero		1


	//   ....[91]....
        /*0620*/ 	.word	0x00006ea0
        /*0624*/ 	.word	0x00000009
        /*0628*/ 	.word	0x00000000
        /*062c*/ 	.short	0x010a
        /*062e*/ 	.byte	0x3f
	.zero		1


	//   ....[92]....
        /*0630*/ 	.word	0x00006f30
        /*0634*/ 	.word	0x00000006
        /*0638*/ 	.word	0x00000000
        /*063c*/ 	.short	0x010a
        /*063e*/ 	.byte	0x3f
	.zero		1


	//   ....[93]....
        /*0640*/ 	.word	0x00006fc0
        /*0644*/ 	.word	0x00000009
        /*0648*/ 	.word	0x00000000
        /*064c*/ 	.short	0x010a
        /*064e*/ 	.byte	0x3f
	.zero		1


	//   ....[94]....
        /*0650*/ 	.word	0x00007050
        /*0654*/ 	.word	0x00000006
        /*0658*/ 	.word	0x00000000
        /*065c*/ 	.short	0x010a
        /*065e*/ 	.byte	0x3f
	.zero		1


	//   ....[95]....
        /*0660*/ 	.word	0x000070e0
        /*0664*/ 	.word	0x00000009
        /*0668*/ 	.word	0x00000000
        /*066c*/ 	.short	0x010a
        /*066e*/ 	.byte	0x3f
	.zero		1


	//   ....[96]....
        /*0670*/ 	.word	0x00007170
        /*0674*/ 	.word	0x00000006
        /*0678*/ 	.word	0x00000000
        /*067c*/ 	.short	0x010a
        /*067e*/ 	.byte	0x3f
	.zero		1


	//   ....[97]....
        /*0680*/ 	.word	0x00007200
        /*0684*/ 	.word	0x00000009
        /*0688*/ 	.word	0x00000000
        /*068c*/ 	.short	0x010a
        /*068e*/ 	.byte	0x3f
	.zero		1


	//   ....[98]....
        /*0690*/ 	.word	0x00007290
        /*0694*/ 	.word	0x00000006
        /*0698*/ 	.word	0x00000000
        /*069c*/ 	.short	0x010a
        /*069e*/ 	.byte	0x3f
	.zero		1


	//   ....[99]....
        /*06a0*/ 	.word	0x00007320
        /*06a4*/ 	.word	0x00000009
        /*06a8*/ 	.word	0x00000000
        /*06ac*/ 	.short	0x010a
        /*06ae*/ 	.byte	0x3f
	.zero		1


	//   ....[100]....
        /*06b0*/ 	.word	0x000073b0
        /*06b4*/ 	.word	0x00000006
        /*06b8*/ 	.word	0x00000000
        /*06bc*/ 	.short	0x010a
        /*06be*/ 	.byte	0x3f
	.zero		1


	//   ....[101]....
        /*06c0*/ 	.word	0x00007440
        /*06c4*/ 	.word	0x00000009
        /*06c8*/ 	.word	0x00000000
        /*06cc*/ 	.short	0x010a
        /*06ce*/ 	.byte	0x3f
	.zero		1


	//   ....[102]....
        /*06d0*/ 	.word	0x000074d0
        /*06d4*/ 	.word	0x00000006
        /*06d8*/ 	.word	0x00000000
        /*06dc*/ 	.short	0x010a
        /*06de*/ 	.byte	0x3f
	.zero		1


	//   ....[103]....
        /*06e0*/ 	.word	0x00007560
        /*06e4*/ 	.word	0x00000009
        /*06e8*/ 	.word	0x00000000
        /*06ec*/ 	.short	0x010a
        /*06ee*/ 	.byte	0x3f
	.zero		1


	//   ....[104]....
        /*06f0*/ 	.word	0x000075f0
        /*06f4*/ 	.word	0x00000006
        /*06f8*/ 	.word	0x00000000
        /*06fc*/ 	.short	0x010a
        /*06fe*/ 	.byte	0x3f
	.zero		1


	//   ....[105]....
        /*0700*/ 	.word	0x00007680
        /*0704*/ 	.word	0x00000009
        /*0708*/ 	.word	0x00000000
        /*070c*/ 	.short	0x010a
        /*070e*/ 	.byte	0x3f
	.zero		1


	//   ....[106]....
        /*0710*/ 	.word	0x00007710
        /*0714*/ 	.word	0x00000006
        /*0718*/ 	.word	0x00000000
        /*071c*/ 	.short	0x010a
        /*071e*/ 	.byte	0x3f
	.zero		1


	//   ....[107]....
        /*0720*/ 	.word	0x000077a0
        /*0724*/ 	.word	0x00000009
        /*0728*/ 	.word	0x00000000
        /*072c*/ 	.short	0x010a
        /*072e*/ 	.byte	0x3f
	.zero		1


	//   ....[108]....
        /*0730*/ 	.word	0x00007830
        /*0734*/ 	.word	0x00000006
        /*0738*/ 	.word	0x00000000
        /*073c*/ 	.short	0x010a
        /*073e*/ 	.byte	0x3f
	.zero		1


	//   ....[109]....
        /*0740*/ 	.word	0x000078c0
        /*0744*/ 	.word	0x00000009
        /*0748*/ 	.word	0x00000000
        /*074c*/ 	.short	0x010a
        /*074e*/ 	.byte	0x3f
	.zero		1


	//   ....[110]....
        /*0750*/ 	.word	0x00007950
        /*0754*/ 	.word	0x00000006
        /*0758*/ 	.word	0x00000000
        /*075c*/ 	.short	0x010a
        /*075e*/ 	.byte	0x3f
	.zero		1


	//   ....[111]....
        /*0760*/ 	.word	0x000079e0
        /*0764*/ 	.word	0x00000009
        /*0768*/ 	.word	0x00000000
        /*076c*/ 	.short	0x010a
        /*076e*/ 	.byte	0x3f
	.zero		1


	//   ....[112]....
        /*0770*/ 	.word	0x00007a70
        /*0774*/ 	.word	0x00000006
        /*0778*/ 	.word	0x00000000
        /*077c*/ 	.short	0x010a
        /*077e*/ 	.byte	0x3f
	.zero		1


	//   ....[113]....
        /*0780*/ 	.word	0x00007b00
        /*0784*/ 	.word	0x00000009
        /*0788*/ 	.word	0x00000000
        /*078c*/ 	.short	0x010a
        /*078e*/ 	.byte	0x3f
	.zero		1


	//   ....[114]....
        /*0790*/ 	.word	0x00007b90
        /*0794*/ 	.word	0x00000006
        /*0798*/ 	.word	0x00000000
        /*079c*/ 	.short	0x010a
        /*079e*/ 	.byte	0x3f
	.zero		1


	//   ....[115]....
        /*07a0*/ 	.word	0x00007c20
        /*07a4*/ 	.word	0x00000009
        /*07a8*/ 	.word	0x00000000
        /*07ac*/ 	.short	0x010a
        /*07ae*/ 	.byte	0x3f
	.zero		1


	//   ....[116]....
        /*07b0*/ 	.word	0x00007cb0
        /*07b4*/ 	.word	0x00000006
        /*07b8*/ 	.word	0x00000000
        /*07bc*/ 	.short	0x010a
        /*07be*/ 	.byte	0x3f
	.zero		1


	//   ....[117]....
        /*07c0*/ 	.word	0x00007d40
        /*07c4*/ 	.word	0x00000009
        /*07c8*/ 	.word	0x00000000
        /*07cc*/ 	.short	0x010a
        /*07ce*/ 	.byte	0x3f
	.zero		1


	//   ....[118]....
        /*07d0*/ 	.word	0x00007dd0
        /*07d4*/ 	.word	0x00000008
        /*07d8*/ 	.word	0x00000000
        /*07dc*/ 	.short	0x010a
        /*07de*/ 	.byte	0x3f
	.zero		1


	//   ....[119]....
        /*07e0*/ 	.word	0x00007e60
        /*07e4*/ 	.word	0x0000000b
        /*07e8*/ 	.word	0x00000000
        /*07ec*/ 	.short	0x010a
        /*07ee*/ 	.byte	0x3f
	.zero		1


	//   ....[120]....
        /*07f0*/ 	.word	0x00007ef0
        /*07f4*/ 	.word	0x00000003
        /*07f8*/ 	.word	0x00000000
        /*07fc*/ 	.short	0x010a
        /*07fe*/ 	.byte	0x3f
	.zero		1


	//   ....[121]....
        /*0800*/ 	.word	0x00007f60
        /*0804*/ 	.word	0x00000007
        /*0808*/ 	.word	0x00000000
        /*080c*/ 	.short	0x010a
        /*080e*/ 	.byte	0x3f
	.zero		1


	//   ....[122]....
        /*0810*/ 	.word	0x00007fc0
        /*0814*/ 	.word	0x00000008
        /*0818*/ 	.word	0x00000000
        /*081c*/ 	.short	0x010a
        /*081e*/ 	.byte	0x3f
	.zero		1


	//   ....[123]....
        /*0820*/ 	.word	0x00008090
        /*0824*/ 	.word	0x00000012
        /*0828*/ 	.word	0x00000128
        /*082c*/ 	.short	0x010a
        /*082e*/ 	.byte	0x3f
	.zero		1


	//   ....[124]....
        /*0830*/ 	.word	0x00008170
        /*0834*/ 	.word	0x00000005
        /*0838*/ 	.word	0x00000000
        /*083c*/ 	.short	0x010a
        /*083e*/ 	.byte	0x3f
	.zero		1


	//   ....[125]....
        /*0840*/ 	.word	0x000081c0
        /*0844*/ 	.word	0x00000007
        /*0848*/ 	.word	0x00000000
        /*084c*/ 	.short	0x010a
        /*084e*/ 	.byte	0x3f
	.zero		1


	//   ....[126]....
        /*0850*/ 	.word	0x00008210
        /*0854*/ 	.word	0x00000006
        /*0858*/ 	.word	0x00000000
        /*085c*/ 	.short	0x010a
        /*085e*/ 	.byte	0x3f
	.zero		1


	//   ....[127]....
        /*0860*/ 	.word	0x00008260
        /*0864*/ 	.word	0x00000009
        /*0868*/ 	.word	0x00000000
        /*086c*/ 	.short	0x010a
        /*086e*/ 	.byte	0x3f
	.zero		1


	//   ....[128]....
        /*0870*/ 	.word	0x000082b0
        /*0874*/ 	.word	0x00000006
        /*0878*/ 	.word	0x00000000
        /*087c*/ 	.short	0x010a
        /*087e*/ 	.byte	0x3f
	.zero		1


	//   ....[129]....
        /*0880*/ 	.word	0x00008300
        /*0884*/ 	.word	0x00000009
        /*0888*/ 	.word	0x00000000
        /*088c*/ 	.short	0x010a
        /*088e*/ 	.byte	0x3f
	.zero		1


	//   ....[130]....
        /*0890*/ 	.word	0x00008350
        /*0894*/ 	.word	0x00000006
        /*0898*/ 	.word	0x00000000
        /*089c*/ 	.short	0x010a
        /*089e*/ 	.byte	0x3f
	.zero		1


	//   ....[131]....
        /*08a0*/ 	.word	0x000083a0
        /*08a4*/ 	.word	0x00000009
        /*08a8*/ 	.word	0x00000000
        /*08ac*/ 	.short	0x010a
        /*08ae*/ 	.byte	0x3f
	.zero		1


	//   ....[132]....
        /*08b0*/ 	.word	0x000083f0
        /*08b4*/ 	.word	0x00000006
        /*08b8*/ 	.word	0x00000000
        /*08bc*/ 	.short	0x010a
        /*08be*/ 	.byte	0x3f
	.zero		1


	//   ....[133]....
        /*08c0*/ 	.word	0x00008440
        /*08c4*/ 	.word	0x00000009
        /*08c8*/ 	.word	0x00000000
        /*08cc*/ 	.short	0x010a
        /*08ce*/ 	.byte	0x3f
	.zero		1


	//   ....[134]....
        /*08d0*/ 	.word	0x00008490
        /*08d4*/ 	.word	0x00000006
        /*08d8*/ 	.word	0x00000000
        /*08dc*/ 	.short	0x010a
        /*08de*/ 	.byte	0x3f
	.zero		1


	//   ....[135]....
        /*08e0*/ 	.word	0x000084e0
        /*08e4*/ 	.word	0x00000009
        /*08e8*/ 	.word	0x00000000
        /*08ec*/ 	.short	0x010a
        /*08ee*/ 	.byte	0x3f
	.zero		1


	//   ....[136]....
        /*08f0*/ 	.word	0x00008530
        /*08f4*/ 	.word	0x00000006
        /*08f8*/ 	.word	0x00000000
        /*08fc*/ 	.short	0x010a
        /*08fe*/ 	.byte	0x3f
	.zero		1


	//   ....[137]....
        /*0900*/ 	.word	0x00008580
        /*0904*/ 	.word	0x00000009
        /*0908*/ 	.word	0x00000000
        /*090c*/ 	.short	0x010a
        /*090e*/ 	.byte	0x3f
	.zero		1


	//   ....[138]....
        /*0910*/ 	.word	0x000085d0
        /*0914*/ 	.word	0x00000006
        /*0918*/ 	.word	0x00000000
        /*091c*/ 	.short	0x010a
        /*091e*/ 	.byte	0x3f
	.zero		1


	//   ....[139]....
        /*0920*/ 	.word	0x00008620
        /*0924*/ 	.word	0x00000009
        /*0928*/ 	.word	0x00000000
        /*092c*/ 	.short	0x010a
        /*092e*/ 	.byte	0x3f
	.zero		1


	//   ....[140]....
        /*0930*/ 	.word	0x00008670
        /*0934*/ 	.word	0x00000006
        /*0938*/ 	.word	0x00000000
        /*093c*/ 	.short	0x010a
        /*093e*/ 	.byte	0x3f
	.zero		1


	//   ....[141]....
        /*0940*/ 	.word	0x000086c0
        /*0944*/ 	.word	0x00000009
        /*0948*/ 	.word	0x00000000
        /*094c*/ 	.short	0x010a
        /*094e*/ 	.byte	0x3f
	.zero		1


	//   ....[142]....
        /*0950*/ 	.word	0x00008710
        /*0954*/ 	.word	0x00000006
        /*0958*/ 	.word	0x00000000
        /*095c*/ 	.short	0x010a
        /*095e*/ 	.byte	0x3f
	.zero		1


	//   ....[143]....
        /*0960*/ 	.word	0x00008760
        /*0964*/ 	.word	0x00000009
        /*0968*/ 	.word	0x00000000
        /*096c*/ 	.short	0x010a
        /*096e*/ 	.byte	0x3f
	.zero		1


	//   ....[144]....
        /*0970*/ 	.word	0x000087b0
        /*0974*/ 	.word	0x00000006
        /*0978*/ 	.word	0x00000000
        /*097c*/ 	.short	0x010a
        /*097e*/ 	.byte	0x3f
	.zero		1


	//   ....[145]....
        /*0980*/ 	.word	0x00008800
        /*0984*/ 	.word	0x00000009
        /*0988*/ 	.word	0x00000000
        /*098c*/ 	.short	0x010a
        /*098e*/ 	.byte	0x3f
	.zero		1


	//   ....[146]....
        /*0990*/ 	.word	0x00008850
        /*0994*/ 	.word	0x00000006
        /*0998*/ 	.word	0x00000000
        /*099c*/ 	.short	0x010a
        /*099e*/ 	.byte	0x3f
	.zero		1


	//   ....[147]....
        /*09a0*/ 	.word	0x000088a0
        /*09a4*/ 	.word	0x00000009
        /*09a8*/ 	.word	0x00000000
        /*09ac*/ 	.short	0x010a
        /*09ae*/ 	.byte	0x3f
	.zero		1


	//   ....[148]....
        /*09b0*/ 	.word	0x000088f0
        /*09b4*/ 	.word	0x00000006
        /*09b8*/ 	.word	0x00000000
        /*09bc*/ 	.short	0x010a
        /*09be*/ 	.byte	0x3f
	.zero		1


	//   ....[149]....
        /*09c0*/ 	.word	0x00008940
        /*09c4*/ 	.word	0x00000009
        /*09c8*/ 	.word	0x00000000
        /*09cc*/ 	.short	0x010a
        /*09ce*/ 	.byte	0x3f
	.zero		1


	//   ....[150]....
        /*09d0*/ 	.word	0x00008990
        /*09d4*/ 	.word	0x00000006
        /*09d8*/ 	.word	0x00000000
        /*09dc*/ 	.short	0x010a
        /*09de*/ 	.byte	0x3f
	.zero		1


	//   ....[151]....
        /*09e0*/ 	.word	0x000089e0
        /*09e4*/ 	.word	0x00000009
        /*09e8*/ 	.word	0x00000000
        /*09ec*/ 	.short	0x010a
        /*09ee*/ 	.byte	0x3f
	.zero		1


	//   ....[152]....
        /*09f0*/ 	.word	0x00008a30
        /*09f4*/ 	.word	0x00000006
        /*09f8*/ 	.word	0x00000000
        /*09fc*/ 	.short	0x010a
        /*09fe*/ 	.byte	0x3f
	.zero		1


	//   ....[153]....
        /*0a00*/ 	.word	0x00008a80
        /*0a04*/ 	.word	0x00000009
        /*0a08*/ 	.word	0x00000000
        /*0a0c*/ 	.short	0x010a
        /*0a0e*/ 	.byte	0x3f
	.zero		1


	//   ....[154]....
        /*0a10*/ 	.word	0x00008ad0
        /*0a14*/ 	.word	0x00000006
        /*0a18*/ 	.word	0x00000000
        /*0a1c*/ 	.short	0x010a
        /*0a1e*/ 	.byte	0x3f
	.zero		1


	//   ....[155]....
        /*0a20*/ 	.word	0x00008b20
        /*0a24*/ 	.word	0x00000009
        /*0a28*/ 	.word	0x00000000
        /*0a2c*/ 	.short	0x010a
        /*0a2e*/ 	.byte	0x3f
	.zero		1


	//   ....[156]....
        /*0a30*/ 	.word	0x00008b70
        /*0a34*/ 	.word	0x00000006
        /*0a38*/ 	.word	0x00000000
        /*0a3c*/ 	.short	0x010a
        /*0a3e*/ 	.byte	0x3f
	.zero		1


	//   ....[157]....
        /*0a40*/ 	.word	0x00008bc0
        /*0a44*/ 	.word	0x00000009
        /*0a48*/ 	.word	0x00000000
        /*0a4c*/ 	.short	0x010a
        /*0a4e*/ 	.byte	0x3f
	.zero		1


	//   ....[158]....
        /*0a50*/ 	.word	0x00008c10
        /*0a54*/ 	.word	0x00000008
        /*0a58*/ 	.word	0x00000000
        /*0a5c*/ 	.short	0x010a
        /*0a5e*/ 	.byte	0x3f
	.zero		1


	//   ....[159]....
        /*0a60*/ 	.word	0x00008c60
        /*0a64*/ 	.word	0x0000000b
        /*0a68*/ 	.word	0x00000000
        /*0a6c*/ 	.short	0x010a
        /*0a6e*/ 	.byte	0x3f
	.zero		1


	//----- nvinfo : EIATTR_NUM_MBARRIERS
	.align		4
.L_28:
        /*0a70*/ 	.byte	0x03, 0x38
        /*0a72*/ 	.short	0x004c


	//----- nvinfo : EIATTR_EXIT_INSTR_OFFSETS
	.align		4
        /*0a74*/ 	.byte	0x04, 0x1c
        /*0a76*/ 	.short	(.L_30 - .L_29)


	//   ....[0]....
.L_29:
        /*0a78*/ 	.word	0x00000a30


	//   ....[1]....
        /*0a7c*/ 	.word	0x00001300


	//   ....[2]....
        /*0a80*/ 	.word	0x00005630


	//   ....[3]....
        /*0a84*/ 	.word	0x00005c70


	//   ....[4]....
        /*0a88*/ 	.word	0x00007f40


	//----- nvinfo : EIATTR_MAX_THREADS
	.align		4
.L_30:
        /*0a8c*/ 	.byte	0x04, 0x05
        /*0a8e*/ 	.short	(.L_32 - .L_31)
.L_31:
        /*0a90*/ 	.word	0x00000180
        /*0a94*/ 	.word	0x00000001
        /*0a98*/ 	.word	0x00000001


	//----- nvinfo : EIATTR_CRS_STACK_SIZE
	.align		4
.L_32:
        /*0a9c*/ 	.byte	0x04, 0x1e
        /*0a9e*/ 	.short	(.L_34 - .L_33)
.L_33:
        /*0aa0*/ 	.word	0x00000000


	//----- nvinfo : EIATTR_CBANK_PARAM_SIZE
	.align		4
.L_34:
        /*0aa4*/ 	.byte	0x03, 0x19
        /*0aa6*/ 	.short	0x0470


	//----- nvinfo : EIATTR_PARAM_CBANK
	.align		4
        /*0aa8*/ 	.byte	0x04, 0x0a
        /*0aaa*/ 	.short	(.L_36 - .L_35)
	.align		4
.L_35:
        /*0aac*/ 	.word	index@(.nv.constant0._ZN7cutlass13device_kernelINS_4gemm6kernel13GemmUniversalIN4cute5tupleIJiiiiEEENS1_10collective13CollectiveMmaINS1_37MainloopSm90TmaGmmaWarpSpecializedFP8ILi37ENS5_IJNS4_1CILi1EEESB_SB_EEENS1_35KernelTmaWarpSpecializedCooperativeEEENS5_IJNSA_ILi128EEENSA_ILi64EEENSA_ILi32EEEEEENS_12float_e4m3_tENS5_IJlSB_lEEESJ_SK_NS4_8TiledMMAINS4_8MMA_AtomIJNS4_4SM904GMMA30MMA_64x64x32_F32E4M3E4M3_SS_TNILNSO_7ScaleInE1ELSQ_1EEEEEENS4_6LayoutINS5_IJNSA_ILi2EEESB_SB_EEENS5_IJSB_NSA_ILi0EEESW_EEEEENS5_IJNS4_10UnderscoreESZ_SZ_EEEEENS4_13SM90_TMA_LOADENS4_14ComposedLayoutINS4_7SwizzleILi1ELi4ELi3EEENS4_18smem_ptr_flag_bitsILi8EEENST_INS5_IJNSA_ILi8EEESH_EEENS5_IJSH_SB_EEEEEEEvNS4_8identityES12_S1C_vS1D_EENS_8epilogue10collective6detail29Sm90TmaWarpSpecializedAdapterINS1G_15DefaultEpilogueISJ_SK_SK_NS1F_6thread17LinearCombinationISJ_Li1EffLNS1K_9ScaleType4KindE0ELNS_15FloatRoundStyleE2ESJ_EENS1_15EpilogueDefaultEEEEEvvEEEEvNT_6ParamsE)
        /*0ab0*/ 	.short	0x0210
        /*0ab2*/ 	.short	0x0470


	//----- nvinfo : EIATTR_SW_WAR
	.align		4
.L_36:
        /*0ab4*/ 	.byte	0x04, 0x36
        /*0ab6*/ 	.short	(.L_38 - .L_37)
.L_37:
        /*0ab8*/ 	.word	0x00000008
.L_38:


//--------------------- .nv.callgraph             --------------------------
	.section	.nv.callgraph,"",@"SHT_CUDA_CALLGRAPH"
	.align	4
	.sectionentsize	8
	.align		4
        /*0000*/ 	.word	0x00000000
	.align		4
        /*0004*/ 	.word	0xffffffff
	.align		4
        /*0008*/ 	.word	0x00000000
	.align		4
        /*000c*/ 	.word	0xfffffffe
	.align		4
        /*0010*/ 	.word	0x00000000
	.align		4
        /*0014*/ 	.word	0xfffffffd
	.align		4
        /*0018*/ 	.word	0x00000000
	.align		4
        /*001c*/ 	.word	0xfffffffc


//--------------------- .nv.constant4             --------------------------
	.section	.nv.constant4,"a",@progbits
	.align	8
	.align		8
.nv.constant4:
        /*0000*/ 	.dword	_ZN40_INTERNAL_5c4412af_4_k_cu_e1c95048_192834cuda3std3__45__cpo5beginE
	.align		8
        /*0008*/ 	.dword	_ZN40_INTERNAL_5c4412af_4_k_cu_e1c95048_192834cuda3std3__45__cpo3endE
	.align		8
        /*0010*/ 	.dword	_ZN40_INTERNAL_5c4412af_4_k_cu_e1c95048_192834cuda3std3__45__cpo6cbeginE
	.align		8
        /*0018*/ 	.dword	_ZN40_INTERNAL_5c4412af_4_k_cu_e1c95048_192834cuda3std3__45__cpo4cendE
	.align		8
        /*0020*/ 	.dword	_ZN40_INTERNAL_5c4412af_4_k_cu_e1c95048_192834cuda3std3__442_GLOBAL__N__5c4412af_4_k_cu_e1c95048_192836ignoreE
	.align		8
        /*0028*/ 	.dword	_ZN40_INTERNAL_5c4412af_4_k_cu_e1c95048_192834cuda3std3__419piecewise_constructE
	.align		8
        /*0030*/ 	.dword	_ZN40_INTERNAL_5c4412af_4_k_cu_e1c95048_192834cuda3std3__48in_placeE
	.align		8
        /*0038*/ 	.dword	_ZN40_INTERNAL_5c4412af_4_k_cu_e1c95048_192834cuda3std6ranges3__45__cpo4swapE
	.align		8
        /*0040*/ 	.dword	_ZN40_INTERNAL_5c4412af_4_k_cu_e1c95048_192834cuda3std6ranges3__45__cpo9iter_moveE
	.align		8
        /*0048*/ 	.dword	_ZN40_INTERNAL_5c4412af_4_k_cu_e1c95048_192834cute7productE
	.align		8
        /*0050*/ 	.dword	_ZN40_INTERNAL_5c4412af_4_k_cu_e1c95048_192834cute1_E


//--------------------- .text._ZN7cutlass13device_kernelINS_4gemm6kernel13GemmUniversalIN4cute5tupleIJiiiiEEENS1_10collective13CollectiveMmaINS1_37MainloopSm90TmaGmmaWarpSpecializedFP8ILi37ENS5_IJNS4_1CILi1EEESB_SB_EEENS1_35KernelTmaWarpSpecializedCooperativeEEENS5_IJNSA_ILi128EEENSA_ILi64EEENSA_ILi32EEEEEENS_12float_e4m3_tENS5_IJlSB_lEEESJ_SK_NS4_8TiledMMAINS4_8MMA_AtomIJNS4_4SM904GMMA30MMA_64x64x32_F32E4M3E4M3_SS_TNILNSO_7ScaleInE1ELSQ_1EEEEEENS4_6LayoutINS5_IJNSA_ILi2EEESB_SB_EEENS5_IJSB_NSA_ILi0EEESW_EEEEENS5_IJNS4_10UnderscoreESZ_SZ_EEEEENS4_13SM90_TMA_LOADENS4_14ComposedLayoutINS4_7SwizzleILi1ELi4ELi3EEENS4_18smem_ptr_flag_bitsILi8EEENST_INS5_IJNSA_ILi8EEESH_EEENS5_IJSH_SB_EEEEEEEvNS4_8identityES12_S1C_vS1D_EENS_8epilogue10collective6detail29Sm90TmaWarpSpecializedAdapterINS1G_15DefaultEpilogueISJ_SK_SK_NS1F_6thread17LinearCombinationISJ_Li1EffLNS1K_9ScaleType4KindE0ELNS_15FloatRoundStyleE2ESJ_EENS1_15EpilogueDefaultEEEEEvvEEEEvNT_6ParamsE --------------------------
	.section	.text._ZN7cutlass13device_kernelINS_4gemm6kernel13GemmUniversalIN4cute5tupleIJiiiiEEENS1_10collective13CollectiveMmaINS1_37MainloopSm90TmaGmmaWarpSpecializedFP8ILi37ENS5_IJNS4_1CILi1EEESB_SB_EEENS1_35KernelTmaWarpSpecializedCooperativeEEENS5_IJNSA_ILi128EEENSA_ILi64EEENSA_ILi32EEEEEENS_12float_e4m3_tENS5_IJlSB_lEEESJ_SK_NS4_8TiledMMAINS4_8MMA_AtomIJNS4_4SM904GMMA30MMA_64x64x32_F32E4M3E4M3_SS_TNILNSO_7ScaleInE1ELSQ_1EEEEEENS4_6LayoutINS5_IJNSA_ILi2EEESB_SB_EEENS5_IJSB_NSA_ILi0EEESW_EEEEENS5_IJNS4_10UnderscoreESZ_SZ_EEEEENS4_13SM90_TMA_LOADENS4_14ComposedLayoutINS4_7SwizzleILi1ELi4ELi3EEENS4_18smem_ptr_flag_bitsILi8EEENST_INS5_IJNSA_ILi8EEESH_EEENS5_IJSH_SB_EEEEEEEvNS4_8identityES12_S1C_vS1D_EENS_8epilogue10collective6detail29Sm90TmaWarpSpecializedAdapterINS1G_15DefaultEpilogueISJ_SK_SK_NS1F_6thread17LinearCombinationISJ_Li1EffLNS1K_9ScaleType4KindE0ELNS_15FloatRoundStyleE2ESJ_EENS1_15EpilogueDefaultEEEEEvvEEEEvNT_6ParamsE,"ax",@progbits
	.align	128
.text._ZN7cutlass13device_kernelINS_4gemm6kernel13GemmUniversalIN4cute5tupleIJiiiiEEENS1_10collective13CollectiveMmaINS1_37MainloopSm90TmaGmmaWarpSpecializedFP8ILi37ENS5_IJNS4_1CILi1EEESB_SB_EEENS1_35KernelTmaWarpSpecializedCooperativeEEENS5_IJNSA_ILi128EEENSA_ILi64EEENSA_ILi32EEEEEENS_12float_e4m3_tENS5_IJlSB_lEEESJ_SK_NS4_8TiledMMAINS4_8MMA_AtomIJNS4_4SM904GMMA30MMA_64x64x32_F32E4M3E4M3_SS_TNILNSO_7ScaleInE1ELSQ_1EEEEEENS4_6LayoutINS5_IJNSA_ILi2EEESB_SB_EEENS5_IJSB_NSA_ILi0EEESW_EEEEENS5_IJNS4_10UnderscoreESZ_SZ_EEEEENS4_13SM90_TMA_LOADENS4_14ComposedLayoutINS4_7SwizzleILi1ELi4ELi3EEENS4_18smem_ptr_flag_bitsILi8EEENST_INS5_IJNSA_ILi8EEESH_EEENS5_IJSH_SB_EEEEEEEvNS4_8identityES12_S1C_vS1D_EENS_8epilogue10collective6detail29Sm90TmaWarpSpecializedAdapterINS1G_15DefaultEpilogueISJ_SK_SK_NS1F_6thread17LinearCombinationISJ_Li1EffLNS1K_9ScaleType4KindE0ELNS_15FloatRoundStyleE2ESJ_EENS1_15EpilogueDefaultEEEEEvvEEEEvNT_6ParamsE:
        .type           _ZN7cutlass13device_kernelINS_4gemm6kernel13GemmUniversalIN4cute5tupleIJiiiiEEENS1_10collective13CollectiveMmaINS1_37MainloopSm90TmaGmmaWarpSpecializedFP8ILi37ENS5_IJNS4_1CILi1EEESB_SB_EEENS1_35KernelTmaWarpSpecializedCooperativeEEENS5_IJNSA_ILi128EEENSA_ILi64EEENSA_ILi32EEEEEENS_12float_e4m3_tENS5_IJlSB_lEEESJ_SK_NS4_8TiledMMAINS4_8MMA_AtomIJNS4_4SM904GMMA30MMA_64x64x32_F32E4M3E4M3_SS_TNILNSO_7ScaleInE1ELSQ_1EEEEEENS4_6LayoutINS5_IJNSA_ILi2EEESB_SB_EEENS5_IJSB_NSA_ILi0EEESW_EEEEENS5_IJNS4_10UnderscoreESZ_SZ_EEEEENS4_13SM90_TMA_LOADENS4_14ComposedLayoutINS4_7SwizzleILi1ELi4ELi3EEENS4_18smem_ptr_flag_bitsILi8EEENST_INS5_IJNSA_ILi8EEESH_EEENS5_IJSH_SB_EEEEEEEvNS4_8identityES12_S1C_vS1D_EENS_8epilogue10collective6detail29Sm90TmaWarpSpecializedAdapterINS1G_15DefaultEpilogueISJ_SK_SK_NS1F_6thread17LinearCombinationISJ_Li1EffLNS1K_9ScaleType4KindE0ELNS_15FloatRoundStyleE2ESJ_EENS1_15EpilogueDefaultEEEEEvvEEEEvNT_6ParamsE,@function
        .size           _ZN7cutlass13device_kernelINS_4gemm6kernel13GemmUniversalIN4cute5tupleIJiiiiEEENS1_10collective13CollectiveMmaINS1_37MainloopSm90TmaGmmaWarpSpecializedFP8ILi37ENS5_IJNS4_1CILi1EEESB_SB_EEENS1_35KernelTmaWarpSpecializedCooperativeEEENS5_IJNSA_ILi128EEENSA_ILi64EEENSA_ILi32EEEEEENS_12float_e4m3_tENS5_IJlSB_lEEESJ_SK_NS4_8TiledMMAINS4_8MMA_AtomIJNS4_4SM904GMMA30MMA_64x64x32_F32E4M3E4M3_SS_TNILNSO_7ScaleInE1ELSQ_1EEEEEENS4_6LayoutINS5_IJNSA_ILi2EEESB_SB_EEENS5_IJSB_NSA_ILi0EEESW_EEEEENS5_IJNS4_10UnderscoreESZ_SZ_EEEEENS4_13SM90_TMA_LOADENS4_14ComposedLayoutINS4_7SwizzleILi1ELi4ELi3EEENS4_18smem_ptr_flag_bitsILi8EEENST_INS5_IJNSA_ILi8EEESH_EEENS5_IJSH_SB_EEEEEEEvNS4_8identityES12_S1C_vS1D_EENS_8epilogue10collective6detail29Sm90TmaWarpSpecializedAdapterINS1G_15DefaultEpilogueISJ_SK_SK_NS1F_6thread17LinearCombinationISJ_Li1EffLNS1K_9ScaleType4KindE0ELNS_15FloatRoundStyleE2ESJ_EENS1_15EpilogueDefaultEEEEEvvEEEEvNT_6ParamsE,(.L_x_204 - _ZN7cutlass13device_kernelINS_4gemm6kernel13GemmUniversalIN4cute5tupleIJiiiiEEENS1_10collective13CollectiveMmaINS1_37MainloopSm90TmaGmmaWarpSpecializedFP8ILi37ENS5_IJNS4_1CILi1EEESB_SB_EEENS1_35KernelTmaWarpSpecializedCooperativeEEENS5_IJNSA_ILi128EEENSA_ILi64EEENSA_ILi32EEEEEENS_12float_e4m3_tENS5_IJlSB_lEEESJ_SK_NS4_8TiledMMAINS4_8MMA_AtomIJNS4_4SM904GMMA30MMA_64x64x32_F32E4M3E4M3_SS_TNILNSO_7ScaleInE1ELSQ_1EEEEEENS4_6LayoutINS5_IJNSA_ILi2EEESB_SB_EEENS5_IJSB_NSA_ILi0EEESW_EEEEENS5_IJNS4_10UnderscoreESZ_SZ_EEEEENS4_13SM90_TMA_LOADENS4_14ComposedLayoutINS4_7SwizzleILi1ELi4ELi3EEENS4_18smem_ptr_flag_bitsILi8EEENST_INS5_IJNSA_ILi8EEESH_EEENS5_IJSH_SB_EEEEEEEvNS4_8identityES12_S1C_vS1D_EENS_8epilogue10collective6detail29Sm90TmaWarpSpecializedAdapterINS1G_15DefaultEpilogueISJ_SK_SK_NS1F_6thread17LinearCombinationISJ_Li1EffLNS1K_9ScaleType4KindE0ELNS_15FloatRoundStyleE2ESJ_EENS1_15EpilogueDefaultEEEEEvvEEEEvNT_6ParamsE)
        .other          _ZN7cutlass13device_kernelINS_4gemm6kernel13GemmUniversalIN4cute5tupleIJiiiiEEENS1_10collective13CollectiveMmaINS1_37MainloopSm90TmaGmmaWarpSpecializedFP8ILi37ENS5_IJNS4_1CILi1EEESB_SB_EEENS1_35KernelTmaWarpSpecializedCooperativeEEENS5_IJNSA_ILi128EEENSA_ILi64EEENSA_ILi32EEEEEENS_12float_e4m3_tENS5_IJlSB_lEEESJ_SK_NS4_8TiledMMAINS4_8MMA_AtomIJNS4_4SM904GMMA30MMA_64x64x32_F32E4M3E4M3_SS_TNILNSO_7ScaleInE1ELSQ_1EEEEEENS4_6LayoutINS5_IJNSA_ILi2EEESB_SB_EEENS5_IJSB_NSA_ILi0EEESW_EEEEENS5_IJNS4_10UnderscoreESZ_SZ_EEEEENS4_13SM90_TMA_LOADENS4_14ComposedLayoutINS4_7SwizzleILi1ELi4ELi3EEENS4_18smem_ptr_flag_bitsILi8EEENST_INS5_IJNSA_ILi8EEESH_EEENS5_IJSH_SB_EEEEEEEvNS4_8identityES12_S1C_vS1D_EENS_8epilogue10collective6detail29Sm90TmaWarpSpecializedAdapterINS1G_15DefaultEpilogueISJ_SK_SK_NS1F_6thread17LinearCombinationISJ_Li1EffLNS1K_9ScaleType4KindE0ELNS_15FloatRoundStyleE2ESJ_EENS1_15EpilogueDefaultEEEEEvvEEEEvNT_6ParamsE,@"STO_CUDA_ENTRY STV_DEFAULT"
_ZN7cutlass13device_kernelINS_4gemm6kernel13GemmUniversalIN4cute5tupleIJiiiiEEENS1_10collective13CollectiveMmaINS1_37MainloopSm90TmaGmmaWarpSpecializedFP8ILi37ENS5_IJNS4_1CILi1EEESB_SB_EEENS1_35KernelTmaWarpSpecializedCooperativeEEENS5_IJNSA_ILi128EEENSA_ILi64EEENSA_ILi32EEEEEENS_12float_e4m3_tENS5_IJlSB_lEEESJ_SK_NS4_8TiledMMAINS4_8MMA_AtomIJNS4_4SM904GMMA30MMA_64x64x32_F32E4M3E4M3_SS_TNILNSO_7ScaleInE1ELSQ_1EEEEEENS4_6LayoutINS5_IJNSA_ILi2EEESB_SB_EEENS5_IJSB_NSA_ILi0EEESW_EEEEENS5_IJNS4_10UnderscoreESZ_SZ_EEEEENS4_13SM90_TMA_LOADENS4_14ComposedLayoutINS4_7SwizzleILi1ELi4ELi3EEENS4_18smem_ptr_flag_bitsILi8EEENST_INS5_IJNSA_ILi8EEESH_EEENS5_IJSH_SB_EEEEEEEvNS4_8identityES12_S1C_vS1D_EENS_8epilogue10collective6detail29Sm90TmaWarpSpecializedAdapterINS1G_15DefaultEpilogueISJ_SK_SK_NS1F_6thread17LinearCombinationISJ_Li1EffLNS1K_9ScaleType4KindE0ELNS_15FloatRoundStyleE2ESJ_EENS1_15EpilogueDefaultEEEEEvvEEEEvNT_6ParamsE:
[----:B------:R-:W-:Y:S01]  /*0000*/  LDC R1, c[0x0][0x28] ;  /* 0x00000a00ff017b82 */ /* 0x000fe20000000800 */
[----:B------:R-:W0:Y:S01]  /*0010*/  S2R R2, SR_TID.X ;  /* 0x0000000000027919 */ /* 0x000e220000002100 */
[----:B------:R-:W-:Y:S01]  /*0020*/  ELECT P0, URZ, PT ;  /* 0x00000000003f782f */ /* 0x000fe20003800000 */
[----:B------:R-:W-:Y:S01]  /*0030*/  BSSY B0, `(.L_x_0) ;  /* 0x000000f000007945 */ /* 0x000fe20003800000 */
[--C-:B0-----:R-:W-:Y:S02]  /*0040*/  SHF.R.U32.HI R0, RZ, 0x5, R2.reuse ;  /* 0x00000005ff007819 */ /* 0x101fe40000011602 */
[----:B------:R-:W-:-:S03]  /*0050*/  SHF.R.U32.HI R4, RZ, 0x7, R2 ;  /* 0x00000007ff047819 */ /* 0x000fc60000011602 */
[----:B------:R-:W0:Y:S04]  /*0060*/  SHFL.IDX PT, R3, R0, RZ, 0x1f ;  /* 0x00001fff00037589 */ /* 0x000e2800000e0000 */
[----:B------:R1:W2:Y:S01]  /*0070*/  SHFL.IDX PT, R7, R4, RZ, 0x1f ;  /* 0x00001fff04077589 */ /* 0x0002a200000e0000 */
[----:B0-----:R-:W-:-:S13]  /*0080*/  ISETP.NE.OR P0, PT, R3, RZ, !P0 ;  /* 0x000000ff0300720c */ /* 0x001fda0004705670 */
[----:B-12---:R-:W-:Y:S05]  /*0090*/  @P0 BRA `(.L_x_1) ;  /* 0x0000000000200947 */ /* 0x006fea0003800000 */
[----:B------:R-:W-:Y:S02]  /*00a0*/  ULDC.64 UR4, c[0x0][0x198] ;  /* 0x0000660000047ab9 */ /* 0x000fe40000000a00 */
[----:B------:R-:W-:Y:S02]  /*00b0*/  UIADD3 UR6, UP0, UR4, 0xf0, URZ ;  /* 0x000000f004067890 */ /* 0x000fe4000ff1e03f */
[----:B------:R-:W-:Y:S02]  /*00c0*/  UIADD3 UR4, UP1, UR4, 0x1f0, URZ ;  /* 0x000001f004047890 */ /* 0x000fe4000ff3e03f */
[----:B------:R-:W-:Y:S02]  /*00d0*/  UIADD3.X UR7, URZ, UR5, URZ, UP0, !UPT ;  /* 0x000000053f077290 */ /* 0x000fe400087fe43f */
[----:B------:R-:W-:-:S07]  /*00e0*/  UIADD3.X UR5, URZ, UR5, URZ, UP1, !UPT ;  /* 0x000000053f057290 */ /* 0x000fce0008ffe43f */
[----:B------:R0:W-:Y:S02]  /*00f0*/  UTMACCTL.PF [UR6] ;  /* 0x00000000060079b9 */ /* 0x0001e40008040000 */
[----:B------:R0:W-:Y:S02]  /*0100*/  UTMACCTL.PF [UR4] ;  /* 0x00000000040079b9 */ /* 0x0001e40008040000 */
[----:B0-----:R-:W-:Y:S01]  /*0110*/  NOP ;  /* 0x0000000000007918 */ /* 0x001fe20000000000 */
.L_x_1:
[----:B------:R-:W-:Y:S05]  /*0120*/  BSYNC B0 ;  /* 0x0000000000007941 */ /* 0x000fea0003800000 */
.L_x_0:
[----:B------:R-:W0:Y:S02]  /*0130*/  SHFL.IDX PT, R4, R0, RZ, 0x1f ;  /* 0x00001fff00047589 */ /* 0x000e2400000e0000 */
[----:B0-----:R-:W-:-:S13]  /*0140*/  ISETP.NE.AND P0, PT, R4, RZ, PT ;  /* 0x000000ff0400720c */ /* 0x001fda0003f05270 */
[----:B------:R-:W-:Y:S05]  /*0150*/  @P0 BRA `(.L_x_2) ;  /* 0x00000004006c0947 */ /* 0x000fea0003800000 */
[----:B------:R-:W-:Y:S01]  /*0160*/  ELECT P0, URZ, PT ;  /* 0x00000000003f782f */ /* 0x000fe20003800000 */
[----:B------:R-:W-:-:S12]  /*0170*/  BSSY B0, `(.L_x_2) ;  /* 0x0000059000007945 */ /* 0x000fd80003800000 */
[----:B------:R-:W-:Y:S05]  /*0180*/  @!P0 BRA `(.L_x_3) ;  /* 0x00000004005c8947 */ /* 0x000fea0003800000 */
[----:B------:R-:W0:Y:S01]  /*0190*/  S2UR UR8, SR_CgaCtaId ;  /* 0x00000000000879c3 */ /* 0x000e220000008800 */
[----:B------:R-:W-:Y:S01]  /*01a0*/  UMOV UR4, 0x400 ;  /* 0x0000040000047882 */ /* 0x000fe20000000000 */
[----:B------:R-:W-:Y:S01]  /*01b0*/  UMOV UR5, 0x1 ;  /* 0x0000000100057882 */ /* 0x000fe20000000000 */
[----:B------:R-:W-:Y:S02]  /*01c0*/  UMOV UR6, 0x100 ;  /* 0x0000010000067882 */ /* 0x000fe40000000000 */
[----:B------:R-:W-:-:S04]  /*01d0*/  UIADD3 UR6, -UR6, 0x100000, URZ ;  /* 0x0010000006067890 */ /* 0x000fc8000fffe13f */
[----:B------:R-:W-:Y:S02]  /*01e0*/  USHF.L.U32 UR7, UR6, 0xb, URZ ;  /* 0x0000000b06077899 */ /* 0x000fe4000800063f */
[----:B------:R-:W-:Y:S02]  /*01f0*/  USHF.L.U32 UR6, UR6, 0x1, URZ ;  /* 0x0000000106067899 */ /* 0x000fe4000800063f */
[----:B0-----:R-:W-:Y:S02]  /*0200*/  ULEA UR8, UR8, UR4, 0x18 ;  /* 0x0000000408087291 */ /* 0x001fe4000f8ec03f */
[----:B------:R-:W-:-:S04]  /*0210*/  UIADD3 UR4, -UR5, 0x100000, URZ ;  /* 0x0010000005047890 */ /* 0x000fc8000fffe13f */
[----:B------:R-:W-:Y:S02]  /*0220*/  USHF.L.U32 UR5, UR4, 0xb, URZ ;  /* 0x0000000b04057899 */ /* 0x000fe4000800063f */
[----:B------:R-:W-:Y:S01]  /*0230*/  USHF.L.U32 UR4, UR4, 0x1, URZ ;  /* 0x0000000104047899 */ /* 0x000fe2000800063f */
[----:B------:R-:W0:Y:S11]  /*0240*/  FENCE.VIEW.ASYNC.S ;  /* 0x00000000000073c6 */ /* 0x000e360000000000 */
[----:B0-----:R0:W1:Y:S01]  /*0250*/  SYNCS.EXCH.64 URZ, [UR8], UR4 ;  /* 0x00000004083f75b2 */ /* 0x0010620008000100 */
[----:B------:R0:W2:Y:S01]  /*0260*/  SYNCS.EXCH.64 URZ, [UR8+0x128], UR6 ;  /* 0x00012806083f75b2 */ /* 0x0000a20008000100 */
[----:B------:R0:W3:Y:S01]  /*0270*/  SYNCS.EXCH.64 URZ, [UR8+0x8], UR4 ;  /* 0x00000804083f75b2 */ /* 0x0000e20008000100 */
[----:B------:R0:W4:Y:S01]  /*0280*/  SYNCS.EXCH.64 URZ, [UR8+0x130], UR6 ;  /* 0x00013006083f75b2 */ /* 0x0001220008000100 */
[----:B------:R0:W0:Y:S01]  /*0290*/  SYNCS.EXCH.64 URZ, [UR8+0x10], UR4 ;  /* 0x00001004083f75b2 */ /* 0x0000220008000100 */
        /* <DEDUP_REMOVED lines=69> */
[----:B-1234-:R-:W-:Y:S01]  /*06f0*/  NOP ;  /* 0x0000000000007918 */ /* 0x01efe20000000000 */
.L_x_3:
[----:B0-----:R-:W-:Y:S05]  /*0700*/  BSYNC B0 ;  /* 0x0000000000007941 */ /* 0x001fea0003800000 */
.L_x_2:
[----:B------:R-:W0:Y:S01]  /*0710*/  SHFL.IDX PT, R0, R0, RZ, 0x1f ;  /* 0x00001fff00007589 */ /* 0x000e2200000e0000 */
[----:B------:R-:W1:Y:S01]  /*0720*/  LDC R4, c[0x0][0x65c] ;  /* 0x00019700ff047b82 */ /* 0x000e620000000800 */
[----:B------:R-:W-:Y:S02]  /*0730*/  ELECT P0, URZ, PT ;  /* 0x00000000003f782f */ /* 0x000fe40003800000 */
[----:B------:R-:W-:Y:S01]  /*0740*/  ISETP.NE.AND P2, PT, R7, RZ, PT ;  /* 0x000000ff0700720c */ /* 0x000fe20003f45270 */
[----:B------:R-:W2:Y:S01]  /*0750*/  S2R R8, SR_CTAID.Y ;  /* 0x0000000000087919 */ /* 0x000ea20000002600 */
[----:B------:R-:W-:Y:S01]  /*0760*/  UMOV UR4, 0x20 ;  /* 0x0000002000047882 */ /* 0x000fe20000000000 */
[----:B------:R-:W-:Y:S01]  /*0770*/  NOP ;  /* 0x0000000000007918 */ /* 0x000fe20000000000 */
[----:B------:R-:W-:Y:S01]  /*0780*/  NOP ;  /* 0x0000000000007918 */ /* 0x000fe20000000000 */
[----:B------:R-:W3:Y:S01]  /*0790*/  S2R R6, SR_CTAID.X ;  /* 0x0000000000067919 */ /* 0x000ee20000002500 */
[----:B0-----:R-:W-:-:S02]  /*07a0*/  ISETP.NE.OR P0, PT, R0, RZ, !P0 ;  /* 0x000000ff0000720c */ /* 0x001fc40004705670 */
[----:B-1----:R-:W-:Y:S02]  /*07b0*/  ISETP.NE.AND P4, PT, R4, 0x1, PT ;  /* 0x000000010400780c */ /* 0x002fe40003f85270 */
[----:B------:R-:W-:-:S04]  /*07c0*/  SHF.R.S32.HI R4, RZ, 0x1f, R3 ;  /* 0x0000001fff047819 */ /* 0x000fc80000011403 */
[----:B------:R-:W-:-:S04]  /*07d0*/  LEA.HI R4, R4, R3, RZ, 0x2 ;  /* 0x0000000304047211 */ /* 0x000fc800078f10ff */
[----:B------:R-:W-:Y:S01]  /*07e0*/  LOP3.LUT R4, R4, 0xfffffffc, RZ, 0xc0, !PT ;  /* 0xfffffffc04047812 */ /* 0x000fe200078ec0ff */
[----:B------:R-:W-:Y:S01]  /*07f0*/  VOTEU.ALL UP0, P0 ;  /* 0x00000000003f7886 */ /* 0x000fe20000000000 */
[----:B------:R-:W-:Y:S01]  /*0800*/  VOTEU.ALL UP1, P0 ;  /* 0x00000000003f7886 */ /* 0x000fe20000020000 */
[----:B------:R-:W3:Y:S01]  /*0810*/  @P4 LDC R9, c[0x0][0x10] ;  /* 0x00000400ff094b82 */ /* 0x000ee20000000800 */
[----:B------:R-:W-:Y:S02]  /*0820*/  @P4 IMAD.MOV.U32 R5, RZ, RZ, RZ ;  /* 0x000000ffff054224 */ /* 0x000fe400078e00ff */
[----:B------:R-:W-:Y:S01]  /*0830*/  IMAD.IADD R3, R3, 0x1, -R4 ;  /* 0x0000000103037824 */ /* 0x000fe200078e0a04 */
[----:B------:R-:W-:Y:S01]  /*0840*/  @!UP0 UMOV UR6, 0x400 ;  /* 0x0000040000068882 */ /* 0x000fe20000000000 */
[----:B------:R-:W-:-:S04]  /*0850*/  @!UP0 UIADD3 UR4, -UR4, 0x100000, URZ ;  /* 0x0010000004048890 */ /* 0x000fc8000fffe13f */
[----:B------:R-:W-:Y:S02]  /*0860*/  @!UP0 USHF.L.U32 UR5, UR4, 0xb, URZ ;  /* 0x0000000b04058899 */ /* 0x000fe4000800063f */
[----:B------:R-:W-:Y:S01]  /*0870*/  @!UP0 USHF.L.U32 UR4, UR4, 0x1, URZ ;  /* 0x0000000104048899 */ /* 0x000fe2000800063f */
[----:B--2---:R-:W-:Y:S01]  /*0880*/  @P4 IMAD.MOV.U32 R4, RZ, RZ, R8 ;  /* 0x000000ffff044224 */ /* 0x004fe200078e0008 */
[----:B------:R-:W0:Y:S01]  /*0890*/  @!UP0 S2UR UR7, SR_CgaCtaId ;  /* 0x00000000000789c3 */ /* 0x000e220000008800 */
[----:B------:R-:W-:-:S07]  /*08a0*/  @P4 IMAD.MOV.U32 R13, RZ, RZ, RZ ;  /* 0x000000ffff0d4224 */ /* 0x000fce00078e00ff */
[----:B------:R-:W1:Y:S01]  /*08b0*/  @!P4 LDC R11, c[0x0][0xc] ;  /* 0x00000300ff0bcb82 */ /* 0x000e620000000800 */
[----:B---3--:R-:W-:-:S04]  /*08c0*/  @P4 IMAD.WIDE.U32 R4, R6, R9, R4 ;  /* 0x0000000906044225 */ /* 0x008fc800078e0004 */
[----:B------:R-:W-:Y:S02]  /*08d0*/  VIADD R9, R7, 0xffffffff ;  /* 0xffffffff07097836 */ /* 0x000fe40000000000 */
[----:B------:R-:W-:Y:S01]  /*08e0*/  @P4 IMAD.MOV.U32 R0, RZ, RZ, R4 ;  /* 0x000000ffff004224 */ /* 0x000fe200078e0004 */
[----:B0-----:R-:W-:Y:S02]  /*08f0*/  @!UP0 ULEA UR6, UR7, UR6, 0x18 ;  /* 0x0000000607068291 */ /* 0x001fe4000f8ec03f */
[----:B------:R-:W-:Y:S01]  /*0900*/  ISETP.GE.U32.AND P1, PT, R9, 0x2, PT ;  /* 0x000000020900780c */ /* 0x000fe20003f26070 */
[----:B------:R-:W-:Y:S01]  /*0910*/  VOTEU.ALL UP0, P0 ;  /* 0x00000000003f7886 */ /* 0x000fe20000000000 */
[----:B------:R-:W-:Y:S01]  /*0920*/  ISETP.NE.AND P0, PT, R3, 0x3, PT ;  /* 0x000000030300780c */ /* 0x000fe20003f05270 */
[----:B------:R-:W-:-:S03]  /*0930*/  @P4 IMAD.IADD R5, R5, 0x1, R13 ;  /* 0x0000000105054824 */ /* 0x000fc600078e020d */
[----:B------:R-:W-:-:S04]  /*0940*/  ISETP.EQ.OR P0, PT, R3, RZ, !P0 ;  /* 0x000000ff0300720c */ /* 0x000fc80004702670 */
[----:B------:R-:W-:Y:S01]  /*0950*/  ISETP.EQ.AND P0, PT, R7, RZ, P0 ;  /* 0x000000ff0700720c */ /* 0x000fe20000702270 */
[----:B------:R-:W-:Y:S01]  /*0960*/  IMAD.MOV.U32 R7, RZ, RZ, RZ ;  /* 0x000000ffff077224 */ /* 0x000fe200078e00ff */
[----:B------:R-:W0:Y:S02]  /*0970*/  FENCE.VIEW.ASYNC.S ;  /* 0x00000000000073c6 */ /* 0x000e240000000000 */
[----:B0-----:R0:W2:Y:S01]  /*0980*/  @!UP0 SYNCS.EXCH.64 URZ, [UR6+0x260], UR4 ;  /* 0x00026004063f85b2 */ /* 0x0010a20008000100 */
[----:B------:R-:W-:Y:S01]  /*0990*/  SEL R4, RZ, 0x1, !P0 ;  /* 0x00000001ff047807 */ /* 0x000fe20004000000 */
[----:B-1----:R-:W-:-:S03]  /*09a0*/  @!P4 IMAD.WIDE.U32 R10, R11, R8, R6 ;  /* 0x000000080b0ac225 */ /* 0x002fc600078e0006 */
[----:B------:R-:W-:Y:S01]  /*09b0*/  SEL R4, R4, 0x2, P1 ;  /* 0x0000000204047807 */ /* 0x000fe20000800000 */
[----:B------:R-:W-:Y:S02]  /*09c0*/  @!P4 IMAD.MOV.U32 R0, RZ, RZ, R10 ;  /* 0x000000ffff00c224 */ /* 0x000fe400078e000a */
[----:B------:R-:W-:Y:S01]  /*09d0*/  @!P4 IMAD.MOV.U32 R5, RZ, RZ, R11 ;  /* 0x000000ffff05c224 */ /* 0x000fe200078e000b */
[----:B------:R0:W2:Y:S01]  /*09e0*/  @!UP1 SYNCS.EXCH.64 URZ, [UR6+0x268], UR4 ;  /* 0x00026804063f95b2 */ /* 0x0000a20008000100 */
[----:B------:R-:W-:Y:S01]  /*09f0*/  NOP ;  /* 0x0000000000007918 */ /* 0x000fe20000000000 */
[----:B--2---:R-:W-:Y:S06]  /*0a00*/  BAR.SYNC.DEFER_BLOCKING 0x0 ;  /* 0x0000000000007b1d */ /* 0x004fec0000010000 */
[----:B------:R-:W-:Y:S05]  /*0a10*/  @!P2 BRA `(.L_x_4) ;  /* 0x0000004c0008a947 */ /* 0x000fea0003800000 */
[----:B------:R-:W-:-:S13]  /*0a20*/  ISETP.GT.U32.AND P0, PT, R9, 0x1, PT ;  /* 0x000000010900780c */ /* 0x000fda0003f04070 */
[----:B0-----:R-:W-:Y:S05]  /*0a30*/  @P0 EXIT ;  /* 0x000000000000094d */ /* 0x001fea0003800000 */
[----:B------:R-:W-:Y:S01]  /*0a40*/  ULDC.64 UR4, c[0x0][0x650] ;  /* 0x0001940000047ab9 */ /* 0x000fe20000000a00 */
[----:B------:R-:W-:Y:S01]  /*0a50*/  PRMT R9, RZ, 0x7610, R9 ;  /* 0x00007610ff097816 */ /* 0x000fe20000000009 */
[----:B------:R-:W-:Y:S01]  /*0a60*/  IMAD.MOV.U32 R16, RZ, RZ, -0x1 ;  /* 0xffffffffff107424 */ /* 0x000fe200078e00ff */
[----:B------:R-:W-:Y:S01]  /*0a70*/  ISETP.GE.U32.AND P0, PT, R0, UR4, PT ;  /* 0x0000000400007c0c */ /* 0x000fe2000bf06070 */
[----:B------:R-:W-:Y:S02]  /*0a80*/  IMAD.MOV.U32 R12, RZ, RZ, -0x1 ;  /* 0xffffffffff0c7424 */ /* 0x000fe400078e00ff */
[----:B------:R-:W-:Y:S01]  /*0a90*/  IMAD.MOV.U32 R69, RZ, RZ, -0x1 ;  /* 0xffffffffff457424 */ /* 0x000fe200078e00ff */
[----:B------:R-:W-:-:S13]  /*0aa0*/  ISETP.GE.U32.AND.EX P0, PT, R5, UR5, PT, P0 ;  /* 0x0000000505007c0c */ /* 0x000fda000bf06100 */
[----:B------:R-:W-:Y:S05]  /*0ab0*/  @P0 BRA `(.L_x_5) ;  /* 0x0000000400600947 */ /* 0x000fea0003800000 */
[----:B------:R-:W0:Y:S01]  /*0ac0*/  LDC.64 R16, c[0x0][0x628] ;  /* 0x00018a00ff107b82 */ /* 0x000e220000000a00 */
[----:B------:R-:W-:Y:S02]  /*0ad0*/  IMAD.MOV.U32 R10, RZ, RZ, R0 ;  /* 0x000000ffff0a7224 */ /* 0x000fe400078e0000 */
[----:B------:R-:W-:-:S05]  /*0ae0*/  IMAD.MOV.U32 R11, RZ, RZ, R5 ;  /* 0x000000ffff0b7224 */ /* 0x000fca00078e0005 */
[----:B------:R-:W1:Y:S08]  /*0af0*/  LDC R18, c[0x0][0x630] ;  /* 0x00018c00ff127b82 */ /* 0x000e700000000800 */
[----:B------:R-:W2:Y:S01]  /*0b00*/  LDC.64 R20, c[0x0][0x620] ;  /* 0x00018800ff147b82 */ /* 0x000ea20000000a00 */
[----:B0-----:R-:W-:-:S04]  /*0b10*/  ISETP.NE.U32.AND P0, PT, R16, RZ, PT ;  /* 0x000000ff1000720c */ /* 0x001fc80003f05070 */
[----:B------:R-:W-:-:S13]  /*0b20*/  ISETP.NE.AND.EX P0, PT, R17, RZ, PT, P0 ;  /* 0x000000ff1100720c */ /* 0x000fda0003f05300 */
[----:B-12---:R-:W-:Y:S05]  /*0b30*/  @!P0 BRA `(.L_x_6) ;  /* 0x0000000000288947 */ /* 0x006fea0003800000 */
[----:B------:R-:W0:Y:S02]  /*0b40*/  LDC R3, c[0x0][0x634] ;  /* 0x00018d00ff037b82 */ /* 0x000e240000000800 */
[----:B0-----:R-:W-:-:S05]  /*0b50*/  IADD3 R3, P0, R0, R3, RZ ;  /* 0x0000000300037210 */ /* 0x001fca0007f1e0ff */
[----:B------:R-:W-:-:S04]  /*0b60*/  IMAD.X R9, RZ, RZ, R5, P0 ;  /* 0x000000ffff097224 */ /* 0x000fc800000e0605 */
[----:B------:R-:W-:-:S04]  /*0b70*/  IMAD.WIDE.U32 R10, R9, R16, RZ ;  /* 0x00000010090a7225 */ /* 0x000fc800078e00ff */
[----:B------:R-:W-:-:S04]  /*0b80*/  IMAD.WIDE.U32 R12, P0, R3, R17, R10 ;  /* 0x00000011030c7225 */ /* 0x000fc8000780000a */
[----:B------:R-:W-:-:S04]  /*0b90*/  IMAD.WIDE.U32 R10, R3, R16, RZ ;  /* 0x00000010030a7225 */ /* 0x000fc800078e00ff */
[----:B------:R-:W-:Y:S01]  /*0ba0*/  IMAD.X R15, RZ, RZ, RZ, P0 ;  /* 0x000000ffff0f7224 */ /* 0x000fe200000e06ff */
[----:B------:R-:W-:Y:S01]  /*0bb0*/  IADD3 RZ, P0, R11, R12, RZ ;  /* 0x0000000c0bff7210 */ /* 0x000fe20007f1e0ff */
[----:B------:R-:W-:-:S04]  /*0bc0*/  IMAD.MOV.U32 R14, RZ, RZ, R13 ;  /* 0x000000ffff0e7224 */ /* 0x000fc800078e000d */
[----:B------:R-:W-:-:S08]  /*0bd0*/  IMAD.WIDE.U32.X R10, R9, R17, R14, P0 ;  /* 0x00000011090a7225 */ /* 0x000fd000000e040e */
.L_x_6:
[-CC-:B------:R-:W-:Y:S01]  /*0be0*/  SHF.R.U64 R69, R10, R18.reuse, R11.reuse ;  /* 0x000000120a457219 */ /* 0x180fe2000000120b */
[----:B------:R-:W0:Y:S01]  /*0bf0*/  LDC.64 R22, c[0x0][0x640] ;  /* 0x00019000ff167b82 */ /* 0x000e220000000a00 */
[----:B------:R-:W-:Y:S01]  /*0c00*/  SHF.R.U32.HI R7, RZ, R18, R11 ;  /* 0x00000012ff077219 */ /* 0x000fe2000001160b */
[----:B------:R-:W-:Y:S01]  /*0c10*/  ULDC UR4, c[0x0][0x150] ;  /* 0x0000540000047ab9 */ /* 0x000fe20000000800 */
[----:B------:R-:W-:Y:S01]  /*0c20*/  IADD3 R9, P0, RZ, -R69, RZ ;  /* 0x80000045ff097210 */ /* 0x000fe20007f1e0ff */
[----:B------:R-:W-:Y:S01]  /*0c30*/  IMAD.MOV.U32 R10, RZ, RZ, R0 ;  /* 0x000000ffff0a7224 */ /* 0x000fe200078e0000 */
[----:B------:R-:W-:Y:S01]  /*0c40*/  I2FP.F32.U32 R3, R6 ;  /* 0x0000000600037245 */ /* 0x000fe20000201000 */
[----:B------:R-:W-:Y:S02]  /*0c50*/  IMAD.MOV.U32 R11, RZ, RZ, R5 ;  /* 0x000000ffff0b7224 */ /* 0x000fe400078e0005 */
[----:B------:R-:W1:Y:S01]  /*0c60*/  LDC R14, c[0x0][0x618] ;  /* 0x00018600ff0e7b82 */ /* 0x000e620000000800 */
[----:B------:R-:W-:-:S02]  /*0c70*/  IMAD.X R13, RZ, RZ, ~R7, P0 ;  /* 0x000000ffff0d7224 */ /* 0x000fc400000e0e07 */
[----:B------:R-:W-:Y:S01]  /*0c80*/  FMUL R3, R3, UR4 ;  /* 0x0000000403037c20 */ /* 0x000fe20008400000 */
[----:B------:R-:W-:Y:S01]  /*0c90*/  IMAD.WIDE.U32 R10, R9, R20, R10 ;  /* 0x00000014090a7225 */ /* 0x000fe200078e000a */
[----:B------:R-:W-:-:S03]  /*0ca0*/  ULDC UR4, c[0x0][0x154] ;  /* 0x0000550000047ab9 */ /* 0x000fc60000000800 */
[----:B------:R-:W-:Y:S01]  /*0cb0*/  IMAD R12, R13, R20, RZ ;  /* 0x000000140d0c7224 */ /* 0x000fe200078e02ff */
[----:B------:R-:W2:Y:S01]  /*0cc0*/  LDC R7, c[0x0][0x144] ;  /* 0x00005100ff077b82 */ /* 0x000ea20000000800 */
[----:B------:R-:W3:Y:S01]  /*0cd0*/  F2I.U32.TRUNC.NTZ R3, R3 ;  /* 0x0000000300037305 */ /* 0x000ee2000020f000 */
[----:B------:R-:W-:Y:S02]  /*0ce0*/  IMAD.MOV.U32 R13, RZ, RZ, -0x1 ;  /* 0xffffffffff0d7424 */ /* 0x000fe400078e00ff */
[----:B------:R-:W-:-:S04]  /*0cf0*/  IMAD R9, R9, R21, R12 ;  /* 0x0000001509097224 */ /* 0x000fc800078e020c */
[----:B------:R-:W4:Y:S01]  /*0d00*/  LDC R18, c[0x0][0x608] ;  /* 0x00018200ff127b82 */ /* 0x000f220000000800 */
[----:B------:R-:W-:Y:S01]  /*0d10*/  IMAD.IADD R11, R11, 0x1, R9 ;  /* 0x000000010b0b7824 */ /* 0x000fe200078e0209 */
[----:B0-----:R-:W-:Y:S02]  /*0d20*/  ISETP.NE.U32.AND P0, PT, R22, RZ, PT ;  /* 0x000000ff1600720c */ /* 0x001fe40003f05070 */
[----:B------:R-:W-:Y:S02]  /*0d30*/  I2FP.F32.U32 R9, R8 ;  /* 0x0000000800097245 */ /* 0x000fe40000201000 */
[----:B------:R-:W-:Y:S02]  /*0d40*/  ISETP.NE.AND.EX P0, PT, R23, RZ, PT, P0 ;  /* 0x000000ff1700720c */ /* 0x000fe40003f05300 */
[----:B------:R-:W0:Y:S01]  /*0d50*/  LDC R12, c[0x0][0x658] ;  /* 0x00019600ff0c7b82 */ /* 0x000e220000000800 */
[-C--:B-1----:R-:W-:Y:S01]  /*0d60*/  SHF.R.U64 R16, R10, R14.reuse, R11 ;  /* 0x0000000e0a107219 */ /* 0x082fe2000000120b */
[----:B---3--:R-:W-:Y:S01]  /*0d70*/  IMAD.MOV R10, RZ, RZ, -R3 ;  /* 0x000000ffff0a7224 */ /* 0x008fe200078e0a03 */
[----:B------:R-:W-:-:S05]  /*0d80*/  SHF.R.U32.HI R11, RZ, R14, R11 ;  /* 0x0000000eff0b7219 */ /* 0x000fca000001160b */
[----:B------:R-:W1:Y:S01]  /*0d90*/  LDC R17, c[0x0][0x148] ;  /* 0x00005200ff117b82 */ /* 0x000e620000000800 */
[----:B--2---:R-:W-:Y:S02]  /*0da0*/  IMAD R3, R7, R10, R6 ;  /* 0x0000000a07037224 */ /* 0x004fe400078e0206 */
[----:B------:R-:W-:-:S04]  /*0db0*/  FMUL R7, R9, UR4 ;  /* 0x0000000409077c20 */ /* 0x000fc80008400000 */
[----:B------:R2:W3:Y:S01]  /*0dc0*/  F2I.U32.TRUNC.NTZ R15, R7 ;  /* 0x00000007000f7305 */ /* 0x0004e2000020f000 */
[----:B------:R-:W1:Y:S01]  /*0dd0*/  LDC R21, c[0x0][0x600] ;  /* 0x00018000ff157b82 */ /* 0x000e620000000800 */
[-CC-:B----4-:R-:W-:Y:S02]  /*0de0*/  SHF.R.U64 R27, R16, R18.reuse, R11.reuse ;  /* 0x00000012101b7219 */ /* 0x190fe4000000120b */
[----:B------:R-:W-:Y:S01]  /*0df0*/  SHF.R.U32.HI R9, RZ, R18, R11 ;  /* 0x00000012ff097219 */ /* 0x000fe2000001160b */
[----:B------:R-:W-:-:S04]  /*0e00*/  IMAD.MOV.U32 R11, RZ, RZ, 0x1 ;  /* 0x00000001ff0b7424 */ /* 0x000fc800078e00ff */
[----:B------:R-:W4:Y:S01]  /*0e10*/  LDC R20, c[0x0][0x648] ;  /* 0x00019200ff147b82 */ /* 0x000f220000000800 */
[-C--:B0-----:R-:W-:Y:S02]  /*0e20*/  SHF.L.U32 R6, R13, R12.reuse, RZ ;  /* 0x0000000c0d067219 */ /* 0x081fe400000006ff */
[-CC-:B------:R-:W-:Y:S02]  /*0e30*/  SHF.R.U64 R18, R27, R12.reuse, R9.reuse ;  /* 0x0000000c1b127219 */ /* 0x180fe40000001209 */
[----:B------:R-:W-:Y:S02]  /*0e40*/  SHF.R.U32.HI R19, RZ, R12, R9 ;  /* 0x0000000cff137219 */ /* 0x000fe40000011609 */
[----:B------:R-:W-:Y:S01]  /*0e50*/  LOP3.LUT R14, RZ, R6, RZ, 0x33, !PT ;  /* 0x00000006ff0e7212 */ /* 0x000fe200078e33ff */
[----:B------:R-:W0:Y:S01]  /*0e60*/  LDC R25, c[0x0][0x638] ;  /* 0x00018e00ff197b82 */ /* 0x000e220000000800 */
[----:B------:R-:W-:Y:S01]  /*0e70*/  SHF.L.U32 R9, R11, R12, RZ ;  /* 0x0000000c0b097219 */ /* 0x000fe200000006ff */
[----:B------:R-:W-:-:S02]  /*0e80*/  IMAD.MOV.U32 R6, RZ, RZ, R18 ;  /* 0x000000ffff067224 */ /* 0x000fc400078e0012 */
[----:B--2---:R-:W-:-:S04]  /*0e90*/  IMAD.MOV.U32 R7, RZ, RZ, R19 ;  /* 0x000000ffff077224 */ /* 0x004fc800078e0013 */
[----:B------:R-:W2:Y:S01]  /*0ea0*/  LDC R24, c[0x0][0x610] ;  /* 0x00018400ff187b82 */ /* 0x000ea20000000800 */
[----:B---3--:R-:W-:Y:S05]  /*0eb0*/  @!P0 BRA `(.L_x_7) ;  /* 0x0000000000288947 */ /* 0x008fea0003800000 */
[----:B------:R-:W3:Y:S02]  /*0ec0*/  LDC R13, c[0x0][0x64c] ;  /* 0x00019300ff0d7b82 */ /* 0x000ee40000000800 */
[----:B---3--:R-:W-:-:S05]  /*0ed0*/  IADD3 R13, P0, R18, R13, RZ ;  /* 0x0000000d120d7210 */ /* 0x008fca0007f1e0ff */
        /* <DEDUP_REMOVED lines=8> */
.L_x_7:
[----:B----4-:R-:W-:Y:S01]  /*0f60*/  SHF.R.U64 R6, R6, R20, R7 ;  /* 0x0000001406067219 */ /* 0x010fe20000001207 */
[----:B-1----:R-:W-:Y:S01]  /*0f70*/  VIADD R7, R21, 0xffffffff ;  /* 0xffffffff15077836 */ /* 0x002fe20000000000 */
[----:B------:R-:W-:Y:S01]  /*0f80*/  LOP3.LUT R14, R27, R14, RZ, 0xc0, !PT ;  /* 0x0000000e1b0e7212 */ /* 0x000fe200078ec0ff */
[----:B------:R-:W-:Y:S02]  /*0f90*/  IMAD.MOV R15, RZ, RZ, -R15 ;  /* 0x000000ffff0f7224 */ /* 0x000fe400078e0a0f */
[----:B------:R-:W-:Y:S01]  /*0fa0*/  IMAD.MOV R10, RZ, RZ, -R6 ;  /* 0x000000ffff0a7224 */ /* 0x000fe200078e0a06 */
[----:B------:R-:W-:Y:S01]  /*0fb0*/  LOP3.LUT R7, R16, R7, RZ, 0xc0, !PT ;  /* 0x0000000710077212 */ /* 0x000fe200078ec0ff */
[----:B------:R-:W-:Y:S02]  /*0fc0*/  IMAD R14, R9, R6, R14 ;  /* 0x00000006090e7224 */ /* 0x000fe400078e020e */
[----:B------:R-:W-:Y:S02]  /*0fd0*/  @P4 IMAD R3, R17, R15, R8 ;  /* 0x0000000f11034224 */ /* 0x000fe400078e0208 */
[----:B0-----:R-:W-:-:S02]  /*0fe0*/  IMAD R6, R10, R25, R18 ;  /* 0x000000190a067224 */ /* 0x001fc400078e0212 */
[----:B--2---:R-:W-:Y:S02]  /*0ff0*/  IMAD R3, R14, R24, R3 ;  /* 0x000000180e037224 */ /* 0x004fe400078e0203 */
[----:B------:R-:W-:Y:S02]  /*1000*/  IMAD R6, R6, R21, R7 ;  /* 0x0000001506067224 */ /* 0x000fe400078e0207 */
[----:B------:R-:W-:-:S03]  /*1010*/  IMAD.MOV.U32 R9, RZ, RZ, 0x1 ;  /* 0x00000001ff097424 */ /* 0x000fc600078e00ff */
[----:B------:R-:W-:Y:S02]  /*1020*/  SEL R12, R6, R3, !P4 ;  /* 0x00000003060c7207 */ /* 0x000fe40006000000 */
[----:B------:R-:W-:-:S07]  /*1030*/  SEL R16, R3, R6, !P4 ;  /* 0x0000000603107207 */ /* 0x000fce0006000000 */
.L_x_5:
[----:B------:R-:W-:-:S08]  /*1040*/  NOP ;  /* 0x0000000000007918 */ /* 0x000fd00000000000 */
[----:B------:R-:W0:Y:S02]  /*1050*/  USETMAXREG.TRY_ALLOC.CTAPOOL UP0, 0xe8 ;  /* 0x000000e8000079c8 */ /* 0x000e240008000600 */
[----:B0-----:R-:W-:-:S13]  /*1060*/  PLOP3.LUT P0, PT, PT, PT, UP0, 0x80, 0x0 ;  /* 0x000000000000781c */ /* 0x001fda0003f0f008 */
[----:B------:R-:W-:Y:S05]  /*1070*/  @!P0 BRA `(.L_x_5) ;  /* 0xfffffffc00f08947 */ /* 0x000fea000383ffff */
[----:B------:R-:W-:Y:S01]  /*1080*/  ULDC.64 UR4, c[0x0][0x598] ;  /* 0x0001660000047ab9 */ /* 0x000fe20000000a00 */
[----:B------:R-:W-:Y:S01]  /*1090*/  ULDC.64 UR18, c[0x0][0x208] ;  /* 0x0000820000127ab9 */ /* 0x000fe20000000a00 */
[----:B------:R-:W-:-:S04]  /*10a0*/  ISETP.NE.U32.AND P0, PT, RZ, UR4, PT ;  /* 0x00000004ff007c0c */ /* 0x000fc8000bf05070 */
[----:B------:R-:W-:-:S13]  /*10b0*/  ISETP.NE.AND.EX P0, PT, RZ, UR5, PT, P0 ;  /* 0x00000005ff007c0c */ /* 0x000fda000bf05300 */
[----:B------:R-:W-:Y:S05]  /*10c0*/  @!P0 BRA `(.L_x_8) ;  /* 0x00000000001c8947 */ /* 0x000fea0003800000 */
[----:B------:R-:W0:Y:S02]  /*10d0*/  LDC.64 R6, c[0x0][0x598] ;  /* 0x00016600ff067b82 */ /* 0x000e240000000a00 */
[----:B0-----:R-:W2:Y:S02]  /*10e0*/  LDG.E.64 R6, desc[UR18][R6.64] ;  /* 0x0000001206067981 */ /* 0x001ea4000c1e1b00 */
[----:B--2---:R-:W-:-:S04]  /*10f0*/  ISETP.NE.U32.AND P0, PT, R6, RZ, PT ;  /* 0x000000ff0600720c */ /* 0x004fc80003f05070 */
[----:B------:R-:W-:-:S13]  /*1100*/  ISETP.NE.AND.EX P0, PT, R7, RZ, PT, P0 ;  /* 0x000000ff0700720c */ /* 0x000fda0003f05300 */
[----:B------:R-:W-:Y:S05]  /*1110*/  @!P0 BRA `(.L_x_8) ;  /* 0x0000000000088947 */ /* 0x000fea0003800000 */
[----:B------:R0:W5:Y:S01]  /*1120*/  LD.E R3, desc[UR18][R6.64] ;  /* 0x0000001206037980 */ /* 0x000162000c101900 */
[----:B------:R-:W-:Y:S05]  /*1130*/  BRA `(.L_x_9) ;  /* 0x0000000000207947 */ /* 0x000fea0003800000 */
.L_x_8:
[----:B------:R-:W-:Y:S02]  /*1140*/  ULDC.64 UR4, c[0x0][0x588] ;  /* 0x0001620000047ab9 */ /* 0x000fe40000000a00 */
[----:B------:R-:W-:-:S04]  /*1150*/  ISETP.NE.U32.AND P0, PT, RZ, UR4, PT ;  /* 0x00000004ff007c0c */ /* 0x000fc8000bf05070 */
[----:B------:R-:W-:-:S13]  /*1160*/  ISETP.NE.AND.EX P0, PT, RZ, UR5, PT, P0 ;  /* 0x00000005ff007c0c */ /* 0x000fda000bf05300 */
[----:B------:R-:W-:Y:S05]  /*1170*/  @!P0 BRA `(.L_x_10) ;  /* 0x00000000000c8947 */ /* 0x000fea0003800000 */
[----:B------:R-:W0:Y:S02]  /*1180*/  LDC.64 R6, c[0x0][0x588] ;  /* 0x00016200ff067b82 */ /* 0x000e240000000a00 */
[----:B0-----:R1:W5:Y:S01]  /*1190*/  LDG.E R3, desc[UR18][R6.64] ;  /* 0x0000001206037981 */ /* 0x001362000c1e1900 */
[----:B------:R-:W-:Y:S05]  /*11a0*/  BRA `(.L_x_9) ;  /* 0x0000000000047947 */ /* 0x000fea0003800000 */
.L_x_10:
[----:B------:R-:W2:Y:S02]  /*11b0*/  LDC R3, c[0x0][0x580] ;  /* 0x00016000ff037b82 */ /* 0x000ea40000000800 */
.L_x_9:
[----:B------:R-:W-:Y:S02]  /*11c0*/  ULDC.64 UR4, c[0x0][0x5a0] ;  /* 0x0001680000047ab9 */ /* 0x000fe40000000a00 */
[----:B------:R-:W-:-:S04]  /*11d0*/  ISETP.NE.U32.AND P0, PT, RZ, UR4, PT ;  /* 0x00000004ff007c0c */ /* 0x000fc8000bf05070 */
[----:B------:R-:W-:-:S13]  /*11e0*/  ISETP.NE.AND.EX P0, PT, RZ, UR5, PT, P0 ;  /* 0x00000005ff007c0c */ /* 0x000fda000bf05300 */
[----:B------:R-:W-:Y:S05]  /*11f0*/  @!P0 BRA `(.L_x_11) ;  /* 0x00000000001c8947 */ /* 0x000fea0003800000 */
[----:B01----:R-:W0:Y:S02]  /*1200*/  LDC.64 R6, c[0x0][0x5a0] ;  /* 0x00016800ff067b82 */ /* 0x003e240000000a00 */
[----:B0-----:R-:W3:Y:S02]  /*1210*/  LDG.E.64 R6, desc[UR18][R6.64] ;  /* 0x0000001206067981 */ /* 0x001ee4000c1e1b00 */
[----:B---3--:R-:W-:-:S04]  /*1220*/  ISETP.NE.U32.AND P0, PT, R6, RZ, PT ;  /* 0x000000ff0600720c */ /* 0x008fc80003f05070 */
[----:B------:R-:W-:-:S13]  /*1230*/  ISETP.NE.AND.EX P0, PT, R7, RZ, PT, P0 ;  /* 0x000000ff0700720c */ /* 0x000fda0003f05300 */
[----:B------:R-:W-:Y:S05]  /*1240*/  @!P0 BRA `(.L_x_11) ;  /* 0x0000000000088947 */ /* 0x000fea0003800000 */
[----:B------:R0:W5:Y:S01]  /*1250*/  LD.E R10, desc[UR18][R6.64] ;  /* 0x00000012060a7980 */ /* 0x000162000c101900 */
[----:B------:R-:W-:Y:S05]  /*1260*/  BRA `(.L_x_12) ;  /* 0x0000000000207947 */ /* 0x000fea0003800000 */
.L_x_11:
[----:B------:R-:W-:Y:S02]  /*1270*/  ULDC.64 UR4, c[0x0][0x590] ;  /* 0x0001640000047ab9 */ /* 0x000fe40000000a00 */
[----:B------:R-:W-:-:S04]  /*1280*/  ISETP.NE.U32.AND P0, PT, RZ, UR4, PT ;  /* 0x00000004ff007c0c */ /* 0x000fc8000bf05070 */
[----:B------:R-:W-:-:S13]  /*1290*/  ISETP.NE.AND.EX P0, PT, RZ, UR5, PT, P0 ;  /* 0x00000005ff007c0c */ /* 0x000fda000bf05300 */
[----:B------:R-:W-:Y:S05]  /*12a0*/  @!P0 BRA `(.L_x_13) ;  /* 0x00000000000c8947 */ /* 0x000fea0003800000 */
[----:B------:R-:W3:Y:S02]  /*12b0*/  LDC.64 R10, c[0x0][0x590] ;  /* 0x00016400ff0a7b82 */ /* 0x000ee40000000a00 */
[----:B---3--:R3:W5:Y:S01]  /*12c0*/  LDG.E R10, desc[UR18][R10.64] ;  /* 0x000000120a0a7981 */ /* 0x008762000c1e1900 */
[----:B------:R-:W-:Y:S05]  /*12d0*/  BRA `(.L_x_12) ;  /* 0x0000000000047947 */ /* 0x000fea0003800000 */
.L_x_13:
[----:B------:R-:W4:Y:S02]  /*12e0*/  LDC R10, c[0x0][0x584] ;  /* 0x00016100ff0a7b82 */ /* 0x000f240000000800 */
.L_x_12:
[----:B------:R-:W-:-:S13]  /*12f0*/  LOP3.LUT P0, RZ, R9, 0xff, RZ, 0xc0, !PT ;  /* 0x000000ff09ff7812 */ /* 0x000fda000780c0ff */
[----:B------:R-:W-:Y:S05]  /*1300*/  @!P0 EXIT ;  /* 0x000000000000894d */ /* 0x000fea0003800000 */
[----:B------:R-:W-:Y:S01]  /*1310*/  ULDC UR4, c[0x0][0x28c] ;  /* 0x0000a30000047ab9 */ /* 0x000fe20000000800 */
[----:B------:R-:W-:Y:S01]  /*1320*/  LOP3.LUT R80, R4, 0x1, RZ, 0xfc, !PT ;  /* 0x0000000104507812 */ /* 0x000fe200078efcff */
[----:B------:R-:W-:-:S04]  /*1330*/  UIADD3 UR4, UR4, 0x1f, URZ ;  /* 0x0000001f04047890 */ /* 0x000fc8000fffe03f */
[----:B------:R-:W-:-:S04]  /*1340*/  USHF.R.S32.HI UR5, URZ, 0x1f, UR4 ;  /* 0x0000001f3f057899 */ /* 0x000fc80008011404 */
[----:B------:R-:W-:-:S03]  /*1350*/  ULEA.HI UR5, UR5, UR4, URZ, 0x5 ;  /* 0x0000000405057291 */ /* 0x000fc6000f8f283f */
[----:B------:R-:W-:Y:S01]  /*1360*/  UMOV UR4, URZ ;  /* 0x0000003f00047c82 */ /* 0x000fe20008000000 */
[----:B------:R-:W-:-:S03]  /*1370*/  USHF.R.S32.HI UR9, URZ, 0x5, UR5 ;  /* 0x000000053f097899 */ /* 0x000fc60008011405 */
[----:B------:R-:W-:-:S09]  /*1380*/  UMOV UR5, URZ ;  /* 0x0000003f00057c82 */ /* 0x000fd20008000000 */
.L_x_102:
[----:B01----:R-:W-:Y:S01]  /*1390*/  LOP3.LUT R6, R2, 0x80, RZ, 0xc0, !PT ;  /* 0x0000008002067812 */ /* 0x003fe200078ec0ff */
[----:B------:R-:W0:Y:S01]  /*13a0*/  S2UR UR13, SR_CgaCtaId ;  /* 0x00000000000d79c3 */ /* 0x000e220000008800 */
[----:B------:R-:W-:Y:S01]  /*13b0*/  UMOV UR12, 0x400 ;  /* 0x00000400000c7882 */ /* 0x000fe20000000000 */
[----:B------:R-:W-:Y:S01]  /*13c0*/  UMOV UR6, URZ ;  /* 0x0000003f00067c82 */ /* 0x000fe20008000000 */
[----:B------:R-:W-:Y:S01]  /*13d0*/  SHF.R.U32.HI R6, RZ, 0x7, R6 ;  /* 0x00000007ff067819 */ /* 0x000fe20000011606 */
[----:B------:R-:W-:Y:S01]  /*13e0*/  UMOV UR7, URZ ;  /* 0x0000003f00077c82 */ /* 0x000fe20008000000 */
[----:B------:R-:W-:Y:S01]  /*13f0*/  UMOV UR16, UR5 ;  /* 0x0000000500107c82 */ /* 0x000fe20008000000 */
[----:B------:R-:W-:Y:S01]  /*1400*/  CS2R R14, SRZ ;  /* 0x00000000000e7805 */ /* 0x000fe2000001ff00 */
[----:B---3--:R-:W-:Y:S01]  /*1410*/  IMAD.MOV.U32 R11, RZ, RZ, RZ ;  /* 0x000000ffff0b7224 */ /* 0x008fe200078e00ff */
[----:B------:R-:W1:Y:S01]  /*1420*/  LDC R7, c[0x0][0x28c] ;  /* 0x0000a300ff077b82 */ /* 0x000e620000000800 */
[----:B------:R-:W3:Y:S01]  /*1430*/  SHFL.IDX PT, R6, R6, RZ, 0x1f ;  /* 0x00001fff06067589 */ /* 0x000ee200000e0000 */
[----:B------:R-:W-:-:S02]  /*1440*/  CS2R R18, SRZ ;  /* 0x0000000000127805 */ /* 0x000fc4000001ff00 */
[----:B------:R-:W-:Y:S02]  /*1450*/  CS2R R20, SRZ ;  /* 0x0000000000147805 */ /* 0x000fe4000001ff00 */
[----:B------:R-:W-:Y:S02]  /*1460*/  CS2R R22, SRZ ;  /* 0x0000000000167805 */ /* 0x000fe4000001ff00 */
[----:B------:R-:W-:Y:S02]  /*1470*/  CS2R R56, SRZ ;  /* 0x0000000000387805 */ /* 0x000fe4000001ff00 */
[----:B------:R-:W-:Y:S02]  /*1480*/  CS2R R58, SRZ ;  /* 0x00000000003a7805 */ /* 0x000fe4000001ff00 */
[----:B------:R-:W-:Y:S02]  /*1490*/  CS2R R60, SRZ ;  /* 0x00000000003c7805 */ /* 0x000fe4000001ff00 */
[----:B------:R-:W-:-:S02]  /*14a0*/  CS2R R62, SRZ ;  /* 0x00000000003e7805 */ /* 0x000fc4000001ff00 */
[----:B------:R-:W-:Y:S02]  /*14b0*/  CS2R R64, SRZ ;  /* 0x0000000000407805 */ /* 0x000fe4000001ff00 */
[----:B------:R-:W-:Y:S01]  /*14c0*/  CS2R R66, SRZ ;  /* 0x0000000000427805 */ /* 0x000fe2000001ff00 */
[----:B------:R-:W-:Y:S01]  /*14d0*/  IMAD.MOV.U32 R68, RZ, RZ, RZ ;  /* 0x000000ffff447224 */ /* 0x000fe200078e00ff */
[----:B------:R-:W-:Y:S02]  /*14e0*/  CS2R R70, SRZ ;  /* 0x0000000000467805 */ /* 0x000fe4000001ff00 */
[----:B------:R-:W-:Y:S02]  /*14f0*/  CS2R R72, SRZ ;  /* 0x0000000000487805 */ /* 0x000fe4000001ff00 */
[----:B------:R-:W-:Y:S02]  /*1500*/  CS2R R74, SRZ ;  /* 0x00000000004a7805 */ /* 0x000fe4000001ff00 */
[----:B------:R-:W-:-:S02]  /*1510*/  CS2R R76, SRZ ;  /* 0x00000000004c7805 */ /* 0x000fc4000001ff00 */
[----:B------:R-:W-:Y:S01]  /*1520*/  CS2R R78, SRZ ;  /* 0x00000000004e7805 */ /* 0x000fe2000001ff00 */
[----:B------:R-:W-:Y:S01]  /*1530*/  IMAD.U32 R9, RZ, RZ, UR4 ;  /* 0x00000004ff097e24 */ /* 0x000fe2000f8e00ff */
[----:B------:R-:W-:Y:S02]  /*1540*/  CS2R R24, SRZ ;  /* 0x0000000000187805 */ /* 0x000fe4000001ff00 */
[----:B------:R-:W-:Y:S02]  /*1550*/  CS2R R26, SRZ ;  /* 0x00000000001a7805 */ /* 0x000fe4000001ff00 */
[----:B------:R-:W-:Y:S02]  /*1560*/  CS2R R28, SRZ ;  /* 0x00000000001c7805 */ /* 0x000fe4000001ff00 */
[----:B------:R-:W-:Y:S02]  /*1570*/  CS2R R30, SRZ ;  /* 0x00000000001e7805 */ /* 0x000fe4000001ff00 */
[----:B------:R-:W-:-:S02]  /*1580*/  CS2R R32, SRZ ;  /* 0x0000000000207805 */ /* 0x000fc4000001ff00 */
[----:B------:R-:W-:Y:S02]  /*1590*/  CS2R R34, SRZ ;  /* 0x0000000000227805 */ /* 0x000fe4000001ff00 */
[----:B-1----:R-:W-:Y:S02]  /*15a0*/  ISETP.GE.AND P0, PT, R7, 0x1, PT ;  /* 0x000000010700780c */ /* 0x002fe40003f06270 */
[----:B------:R-:W-:Y:S02]  /*15b0*/  CS2R R36, SRZ ;  /* 0x0000000000247805 */ /* 0x000fe4000001ff00 */
[----:B---3--:R-:W-:Y:S02]  /*15c0*/  R2UR UR8, R6 ;  /* 0x00000000060872ca */ /* 0x008fe400000e0000 */
[----:B------:R-:W-:Y:S02]  /*15d0*/  CS2R R38, SRZ ;  /* 0x0000000000267805 */ /* 0x000fe4000001ff00 */
[----:B------:R-:W-:-:S02]  /*15e0*/  CS2R R40, SRZ ;  /* 0x0000000000287805 */ /* 0x000fc4000001ff00 */
[----:B------:R-:W-:Y:S02]  /*15f0*/  CS2R R42, SRZ ;  /* 0x00000000002a7805 */ /* 0x000fe4000001ff00 */
[----:B------:R-:W-:Y:S02]  /*1600*/  CS2R R44, SRZ ;  /* 0x00000000002c7805 */ /* 0x000fe4000001ff00 */
[----:B------:R-:W-:Y:S02]  /*1610*/  CS2R R46, SRZ ;  /* 0x00000000002e7805 */ /* 0x000fe4000001ff00 */
[----:B------:R-:W-:Y:S02]  /*1620*/  CS2R R48, SRZ ;  /* 0x0000000000307805 */ /* 0x000fe4000001ff00 */
[----:B------:R-:W-:Y:S02]  /*1630*/  CS2R R50, SRZ ;  /* 0x0000000000327805 */ /* 0x000fe4000001ff00 */
[----:B------:R-:W-:-:S02]  /*1640*/  CS2R R52, SRZ ;  /* 0x0000000000347805 */ /* 0x000fc4000001ff00 */
[----:B------:R-:W-:Y:S01]  /*1650*/  CS2R R54, SRZ ;  /* 0x0000000000367805 */ /* 0x000fe2000001ff00 */
[----:B------:R-:W-:-:S04]  /*1660*/  ULEA.HI UR10, UR8, UR8, URZ, 0x1 ;  /* 0x00000008080a7291 */ /* 0x000fc8000f8f083f */
[----:B------:R-:W-:Y:S02]  /*1670*/  ULOP3.LUT UR11, UR10, 0x1ffffe, URZ, 0xc0, !UPT ;  /* 0x001ffffe0a0b7892 */ /* 0x000fe4000f8ec03f */
[----:B0-----:R-:W-:Y:S02]  /*1680*/  ULEA UR10, UR13, UR12, 0x18 ;  /* 0x0000000c0d0a7291 */ /* 0x001fe4000f8ec03f */
[----:B------:R-:W-:-:S03]  /*1690*/  UIADD3 UR11, UR8, -UR11, URZ ;  /* 0x8000000b080b7290 */ /* 0x000fc6000fffe03f */
[----:B------:R-:W-:Y:S01]  /*16a0*/  UMOV UR8, URZ ;  /* 0x0000003f00087c82 */ /* 0x000fe20008000000 */
[----:B------:R-:W-:-:S04]  /*16b0*/  ULEA UR11, UR11, UR10, 0xb ;  /* 0x0000000a0b0b7291 */ /* 0x000fc8000f8e583f */
[----:B------:R-:W-:-:S04]  /*16c0*/  UIADD3 UR11, UR11, 0x300, URZ ;  /* 0x000003000b0b7890 */ /* 0x000fc8000fffe03f */
[----:B------:R-:W-:-:S04]  /*16d0*/  USHF.R.U32.HI UR11, URZ, 0x4, UR11 ;  /* 0x000000043f0b7899 */ /* 0x000fc8000801160b */
[----:B------:R-:W-:Y:S01]  /*16e0*/  ULOP3.LUT UR11, UR11, 0x3fff, URZ, 0xc0, !UPT ;  /* 0x00003fff0b0b7892 */ /* 0x000fe2000f8ec03f */
[----:B-----5:R-:W-:Y:S11]  /*16f0*/  @!P0 BRA `(.L_x_14) ;  /* 0x00000004005c8947 */ /* 0x020ff60003800000 */
[----:B------:R-:W-:-:S13]  /*1700*/  ISETP.NE.AND P1, PT, R80, 0x3, PT ;  /* 0x000000035000780c */ /* 0x000fda0003f25270 */
[----:B------:R-:W-:Y:S05]  /*1710*/  @!P1 BRA `(.L_x_15) ;  /* 0x0000000000049947 */ /* 0x000fea0003800000 */
[----:B------:R-:W-:Y:S01]  /*1720*/  BPT.TRAP 0x1 ;  /* 0x000000040000795c */ /* 0x000fe20000300000 */
.L_x_15:
[----:B------:R-:W-:Y:S01]  /*1730*/  ULEA UR6, UR5, UR10, 0x3 ;  /* 0x0000000a05067291 */ /* 0x000fe2000f8e183f */
[----:B------:R-:W-:-:S05]  /*1740*/  IMAD.U32 R6, RZ, RZ, UR4 ;  /* 0x00000004ff067e24 */ /* 0x000fca000f8e00ff */
[----:B------:R-:W-:-:S04]  /*1750*/  SHF.L.U32 R6, R6, 0x1f, RZ ;  /* 0x0000001f06067819 */ /* 0x000fc800000006ff */
[----:B------:R0:W1:Y:S01]  /*1760*/  SYNCS.PHASECHK.TRANS64.TRYWAIT P0, [UR6], R6 ;  /* 0x00000006ff0075a7 */ /* 0x0000620008000146 */
[----:B------:R-:W-:Y:S05]  /*1770*/  @!P1 BRA `(.L_x_16) ;  /* 0x0000000000049947 */ /* 0x000fea0003800000 */
[----:B------:R-:W-:Y:S01]  /*1780*/  BPT.TRAP 0x1 ;  /* 0x000000040000795c */ /* 0x000fe20000300000 */
.L_x_16:
[----:B-1----:R-:W-:Y:S05]  /*1790*/  @P0 BRA `(.L_x_17) ;  /* 0x0000000000080947 */ /* 0x002fea0003800000 */
[----:B------:R-:W1:Y:S02]  /*17a0*/  SYNCS.PHASECHK.TRANS64.TRYWAIT P0, [UR6], R6 ;  /* 0x00000006ff0075a7 */ /* 0x000e640008000146 */
[----:B-1----:R-:W-:Y:S05]  /*17b0*/  @!P0 BRA `(.L_x_18) ;  /* 0x0000006400e48947 */ /* 0x002fea0003800000 */
.L_x_17:
[----:B------:R-:W-:Y:S01]  /*17c0*/  UIADD3 UR6, UR10, 0x25300, URZ ;  /* 0x000253000a067890 */ /* 0x000fe2000fffe03f */
[----:B------:R-:W-:Y:S01]  /*17d0*/  WARPGROUP.ARRIVE ;  /* 0x00000000000079c5 */ /* 0x000fe20000000000 */
[----:B------:R-:W-:Y:S01]  /*17e0*/  ULDC UR7, c[0x0][0x50c] ;  /* 0x0001430000077ab9 */ /* 0x000fe20000000800 */
[----:B------:R-:W-:Y:S01]  /*17f0*/  ULOP3.LUT UR12, UR11, 0x10000, URZ, 0xfc, !UPT ;  /* 0x000100000b0c7892 */ /* 0x000fe2000f8efc3f */
[----:B------:R-:W-:Y:S01]  /*1800*/  CS2R R14, SRZ ;  /* 0x00000000000e7805 */ /* 0x000fe2000001ff00 */
[----:B------:R-:W-:Y:S01]  /*1810*/  UISETP.NE.AND UP0, UPT, UR7, 0x1, UPT ;  /* 0x000000010700788c */ /* 0x000fe2000bf05270 */
[----:B------:R-:W-:Y:S01]  /*1820*/  IMAD.MOV.U32 R11, RZ, RZ, RZ ;  /* 0x000000ffff0b7224 */ /* 0x000fe200078e00ff */
[----:B------:R-:W-:Y:S01]  /*1830*/  USHF.R.U32.HI UR6, URZ, 0x4, UR6 ;  /* 0x000000043f067899 */ /* 0x000fe20008011606 */
[----:B------:R-:W-:Y:S01]  /*1840*/  CS2R R18, SRZ ;  /* 0x0000000000127805 */ /* 0x000fe2000001ff00 */
[----:B------:R-:W-:Y:S01]  /*1850*/  USEL UR7, URZ, 0x1, UP0 ;  /* 0x000000013f077887 */ /* 0x000fe20008000000 */
[----:B------:R-:W-:Y:S01]  /*1860*/  CS2R R20, SRZ ;  /* 0x0000000000147805 */ /* 0x000fe2000001ff00 */
[----:B------:R-:W-:Y:S01]  /*1870*/  ULOP3.LUT UR6, UR6, 0x3fff, URZ, 0xc0, !UPT ;  /* 0x00003fff06067892 */ /* 0x000fe2000f8ec03f */
[----:B------:R-:W-:Y:S01]  /*1880*/  CS2R R22, SRZ ;  /* 0x0000000000167805 */ /* 0x000fe2000001ff00 */
[----:B------:R-:W-:Y:S01]  /*1890*/  ULEA UR12, UR5, UR12, 0x8 ;  /* 0x0000000c050c7291 */ /* 0x000fe2000f8e403f */
[----:B------:R-:W-:Y:S01]  /*18a0*/  CS2R R56, SRZ ;  /* 0x0000000000387805 */ /* 0x000fe2000001ff00 */
[----:B------:R-:W-:Y:S01]  /*18b0*/  ULOP3.LUT UR6, UR6, 0x10000, URZ, 0xfc, !UPT ;  /* 0x0001000006067892 */ /* 0x000fe2000f8efc3f */
[----:B------:R-:W-:Y:S01]  /*18c0*/  ISETP.NE.AND P0, PT, RZ, UR7, PT ;  /* 0x00000007ff007c0c */ /* 0x000fe2000bf05270 */
[----:B------:R-:W-:Y:S01]  /*18d0*/  UMOV UR13, 0xc0000010 ;  /* 0xc0000010000d7882 */ /* 0x000fe20000000000 */
[----:B------:R-:W-:Y:S01]  /*18e0*/  UMOV UR15, 0xc0000010 ;  /* 0xc0000010000f7882 */ /* 0x000fe20000000000 */
[----:B------:R-:W-:Y:S01]  /*18f0*/  ULEA UR14, UR5, UR6, 0x7 ;  /* 0x00000006050e7291 */ /* 0x000fe2000f8e383f */
[----:B------:R-:W-:-:S02]  /*1900*/  CS2R R58, SRZ ;  /* 0x00000000003a7805 */ /* 0x000fc4000001ff00 */
[----:B------:R-:W-:Y:S01]  /*1910*/  CS2R R60, SRZ ;  /* 0x00000000003c7805 */ /* 0x000fe2000001ff00 */
[----:B------:R-:W-:Y:S01]  /*1920*/  UMOV UR6, 0x1 ;  /* 0x0000000100067882 */ /* 0x000fe20000000000 */
[----:B------:R-:W-:Y:S02]  /*1930*/  CS2R R62, SRZ ;  /* 0x00000000003e7805 */ /* 0x000fe4000001ff00 */
[----:B------:R-:W-:Y:S02]  /*1940*/  CS2R R64, SRZ ;  /* 0x0000000000407805 */ /* 0x000fe4000001ff00 */
[----:B------:R-:W-:Y:S01]  /*1950*/  CS2R R66, SRZ ;  /* 0x0000000000427805 */ /* 0x000fe2000001ff00 */
[----:B------:R-:W-:Y:S01]  /*1960*/  IMAD.MOV.U32 R68, RZ, RZ, RZ ;  /* 0x000000ffff447224 */ /* 0x000fe200078e00ff */
[----:B------:R-:W-:Y:S01]  /*1970*/  CS2R R70, SRZ ;  /* 0x0000000000467805 */ /* 0x000fe2000001ff00 */
[----:B------:R-:W-:Y:S01]  /*1980*/  QGMMA.64x64x32.F32.E4M3.E4M3 R24, gdesc[UR12], RZ, !UPT, gsb0 ;  /* 0x00e000000c1879f3 */ /* 0x000fe2000c0008ff */
[----:B------:R-:W-:-:S02]  /*1990*/  CS2R R72, SRZ ;  /* 0x0000000000487805 */ /* 0x000fc4000001ff00 */
[----:B------:R-:W-:Y:S02]  /*19a0*/  CS2R R74, SRZ ;  /* 0x00000000004a7805 */ /* 0x000fe4000001ff00 */
[----:B------:R-:W-:Y:S02]  /*19b0*/  CS2R R76, SRZ ;  /* 0x00000000004c7805 */ /* 0x000fe4000001ff00 */
[----:B------:R-:W-:Y:S01]  /*19c0*/  CS2R R78, SRZ ;  /* 0x00000000004e7805 */ /* 0x000fe2000001ff00 */
[----:B------:R-:W-:Y:S06]  /*19d0*/  @!P0 BRA `(.L_x_19) ;  /* 0x0000000000888947 */ /* 0x000fec0003800000 */
[----:B------:R-:W-:Y:S02]  /*19e0*/  WARPGROUP.DEPBAR.LE gsb0, 0x0 ;  /* 0x00008000000079c5 */ /* 0x000fe40000010000 */
[----:B------:R-:W-:-:S01]  /*19f0*/  FADD R79, RZ, R24 ;  /* 0x00000018ff4f7221 */ /* 0x000fc20000000000 */
[----:B------:R-:W-:Y:S01]  /*1a00*/  FADD R78, RZ, R25 ;  /* 0x00000019ff4e7221 */ /* 0x000fe20000000000 */
        /* <DEDUP_REMOVED lines=30> */
[----:B------:R-:W-:-:S06]  /*1bf0*/  UMOV UR6, URZ ;  /* 0x0000003f00067c82 */ /* 0x000fcc0008000000 */
.L_x_19:
[----:B------:R-:W-:-:S04]  /*1c00*/  UIADD3 UR16, UR5, 0x1, URZ ;  /* 0x0000000105107890 */ /* 0x000fc8000fffe03f */
[----:B------:R-:W-:-:S04]  /*1c10*/  UISETP.NE.AND UP0, UPT, UR16, 0x25, UPT ;  /* 0x000000251000788c */ /* 0x000fc8000bf05270 */
[----:B------:R-:W-:Y:S02]  /*1c20*/  USEL UR8, URZ, 0x1, UP0 ;  /* 0x000000013f087887 */ /* 0x000fe40008000000 */
[----:B------:R-:W-:Y:S02]  /*1c30*/  USEL UR16, UR16, URZ, UP0 ;  /* 0x0000003f10107287 */ /* 0x000fe40008000000 */
[----:B------:R-:W-:-:S06]  /*1c40*/  ULOP3.LUT UR8, UR4, UR8, URZ, 0x3c, !UPT ;  /* 0x0000000804087292 */ /* 0x000fcc000f8e3c3f */
[----:B------:R-:W-:Y:S01]  /*1c50*/  IMAD.U32 R9, RZ, RZ, UR8 ;  /* 0x00000008ff097e24 */ /* 0x000fe2000f8e00ff */
[----:B------:R-:W-:-:S06]  /*1c60*/  UMOV UR8, 0x1 ;  /* 0x0000000100087882 */ /* 0x000fcc0000000000 */
.L_x_14:
[----:B------:R-:W-:-:S04]  /*1c70*/  UISETP.LT.AND UP0, UPT, UR9, 0x1, UPT ;  /* 0x000000010900788c */ /* 0x000fc8000bf01270 */
[----:B------:R-:W-:-:S04]  /*1c80*/  USEL UR12, UR9, 0x1, UP0 ;  /* 0x00000001090c7887 */ /* 0x000fc80008000000 */
[----:B------:R-:W-:-:S04]  /*1c90*/  UIADD3 UR12, UR9, -UR12, URZ ;  /* 0x8000000c090c7290 */ /* 0x000fc8000fffe03f */
[----:B------:R-:W-:-:S06]  /*1ca0*/  UISETP.GE.AND UP0, UPT, UR12, 0x1, UPT ;  /* 0x000000010c00788c */ /* 0x000fcc000bf06270 */
[----:B------:R-:W-:-:S13]  /*1cb0*/  PLOP3.LUT P0, PT, PT, PT, UP0, 0x80, 0x0 ;  /* 0x000000000000781c */ /* 0x000fda0003f0f008 */
[----:B------:R-:W-:Y:S05]  /*1cc0*/  @!P0 BRA `(.L_x_20) ;  /* 0x0000000400708947 */ /* 0x000fea0003800000 */
[----:B01----:R-:W-:Y:S01]  /*1cd0*/  IMAD.U32 R6, RZ, RZ, UR12 ;  /* 0x0000000cff067e24 */ /* 0x003fe2000f8e00ff */
[----:B------:R-:W-:Y:S01]  /*1ce0*/  UMOV UR17, UR5 ;  /* 0x0000000500117c82 */ /* 0x000fe20008000000 */
[----:B------:R-:W-:-:S05]  /*1cf0*/  ULDC UR20, c[0x0][0x50c] ;  /* 0x0001430000147ab9 */ /* 0x000fca0000000800 */
.L_x_28:
[----:B------:R-:W-:-:S13]  /*1d00*/  ISETP.NE.AND P1, PT, R80, 0x3, PT ;  /* 0x000000035000780c */ /* 0x000fda0003f25270 */
[----:B01----:R-:W-:Y:S05]  /*1d10*/  @!P1 BRA `(.L_x_21) ;  /* 0x0000000000049947 */ /* 0x003fea0003800000 */
[----:B------:R-:W-:Y:S01]  /*1d20*/  BPT.TRAP 0x1 ;  /* 0x000000040000795c */ /* 0x000fe20000300000 */
.L_x_21:
[----:B------:R-:W0:Y:S01]  /*1d30*/  S2UR UR12, SR_CgaCtaId ;  /* 0x00000000000c79c3 */ /* 0x000e220000008800 */
[----:B------:R-:W-:Y:S01]  /*1d40*/  UMOV UR10, 0x400 ;  /* 0x00000400000a7882 */ /* 0x000fe20000000000 */
[----:B------:R-:W-:Y:S01]  /*1d50*/  SHF.L.U32 R7, R9, 0x1f, RZ ;  /* 0x0000001f09077819 */ /* 0x000fe200000006ff */
[----:B0-----:R-:W-:-:S04]  /*1d60*/  ULEA UR10, UR12, UR10, 0x18 ;  /* 0x0000000a0c0a7291 */ /* 0x001fc8000f8ec03f */
[----:B------:R-:W-:-:S09]  /*1d70*/  ULEA UR12, UR16, UR10, 0x3 ;  /* 0x0000000a100c7291 */ /* 0x000fd2000f8e183f */
[----:B------:R0:W1:Y:S01]  /*1d80*/  SYNCS.PHASECHK.TRANS64.TRYWAIT P0, [UR12], R7 ;  /* 0x00000007ff0075a7 */ /* 0x000062000800014c */
[----:B------:R-:W-:Y:S05]  /*1d90*/  @!P1 BRA `(.L_x_22) ;  /* 0x0000000000049947 */ /* 0x000fea0003800000 */
[----:B------:R-:W-:Y:S01]  /*1da0*/  BPT.TRAP 0x1 ;  /* 0x000000040000795c */ /* 0x000fe20000300000 */
.L_x_22:
[----:B-1----:R-:W-:Y:S05]  /*1db0*/  @P0 BRA `(.L_x_23) ;  /* 0x0000000000080947 */ /* 0x002fea0003800000 */
[----:B------:R-:W1:Y:S02]  /*1dc0*/  SYNCS.PHASECHK.TRANS64.TRYWAIT P0, [UR12], R7 ;  /* 0x00000007ff0075a7 */ /* 0x000e64000800014c */
[----:B-1----:R-:W-:Y:S05]  /*1dd0*/  @!P0 BRA `(.L_x_24) ;  /* 0x0000006000748947 */ /* 0x002fea0003800000 */
.L_x_23:
[----:B------:R-:W-:Y:S01]  /*1de0*/  UIADD3 UR12, UR10, 0x25300, URZ ;  /* 0x000253000a0c7890 */ /* 0x000fe2000fffe03f */
[----:B------:R-:W-:Y:S01]  /*1df0*/  WARPGROUP.ARRIVE ;  /* 0x00000000000079c5 */ /* 0x000fe20000000000 */
[----:B------:R-:W-:Y:S02]  /*1e00*/  UISETP.NE.AND UP0, UPT, UR7, URZ, UPT ;  /* 0x0000003f0700728c */ /* 0x000fe4000bf05270 */
[----:B------:R-:W-:Y:S02]  /*1e10*/  USHF.R.U32.HI UR12, URZ, 0x4, UR12 ;  /* 0x000000043f0c7899 */ /* 0x000fe4000801160c */
[----:B------:R-:W-:Y:S02]  /*1e20*/  USEL UR8, UR8, URZ, !UP0 ;  /* 0x0000003f08087287 */ /* 0x000fe4000c000000 */
[----:B------:R-:W-:Y:S02]  /*1e30*/  ULOP3.LUT UR7, UR12, 0x3fff, URZ, 0xc0, !UPT ;  /* 0x00003fff0c077892 */ /* 0x000fe4000f8ec03f */
[----:B------:R-:W-:-:S02]  /*1e40*/  ULOP3.LUT UR12, UR11, 0x10000, URZ, 0xfc, !UPT ;  /* 0x000100000b0c7892 */ /* 0x000fc4000f8efc3f */
[----:B------:R-:W-:Y:S02]  /*1e50*/  ULOP3.LUT UR7, UR7, 0x10000, URZ, 0xfc, !UPT ;  /* 0x0001000007077892 */ /* 0x000fe4000f8efc3f */
[----:B------:R-:W-:Y:S02]  /*1e60*/  UISETP.NE.U32.AND UP0, UPT, UR8, URZ, UPT ;  /* 0x0000003f0800728c */ /* 0x000fe4000bf05070 */
[----:B------:R-:W-:Y:S02]  /*1e70*/  ULEA UR12, UR16, UR12, 0x8 ;  /* 0x0000000c100c7291 */ /* 0x000fe4000f8e403f */
[----:B------:R-:W-:Y:S01]  /*1e80*/  ULEA UR14, UR16, UR7, 0x7 ;  /* 0x00000007100e7291 */ /* 0x000fe2000f8e383f */
[----:B------:R-:W-:Y:S01]  /*1e90*/  UMOV UR13, 0xc0000010 ;  /* 0xc0000010000d7882 */ /* 0x000fe20000000000 */
[----:B------:R-:W-:Y:S01]  /*1ea0*/  UMOV UR15, 0xc0000010 ;  /* 0xc0000010000f7882 */ /* 0x000fe20000000000 */
[----:B------:R-:W-:-:S06]  /*1eb0*/  UIADD3 UR6, UR6, 0x1, URZ ;  /* 0x0000000106067890 */ /* 0x000fcc000fffe03f */
[----:B------:R-:W-:Y:S01]  /*1ec0*/  QGMMA.64x64x32.F32.E4M3.E4M3 R24, gdesc[UR12], R24, UP0, gsb0 ;  /* 0x00e000000c1879f3 */ /* 0x000fe2000b800818 */
[----:B------:R-:W-:-:S04]  /*1ed0*/  UISETP.NE.AND UP0, UPT, UR6, UR20, UPT ;  /* 0x000000140600728c */ /* 0x000fc8000bf05270 */
[----:B------:R-:W-:-:S06]  /*1ee0*/  USEL UR7, URZ, 0x1, UP0 ;  /* 0x000000013f077887 */ /* 0x000fcc0008000000 */
[----:B------:R-:W-:Y:S01]  /*1ef0*/  ISETP.NE.AND P0, PT, RZ, UR7, PT ;  /* 0x00000007ff007c0c */ /* 0x000fe2000bf05270 */
[----:B------:R-:W-:-:S12]  /*1f00*/  WARPGROUP.DEPBAR.LE gsb0, 0x1 ;  /* 0x00008000000079c5 */ /* 0x000fd80000010100 */
[----:B------:R-:W-:Y:S05]  /*1f10*/  @!P0 BRA `(.L_x_25) ;  /* 0x0000000000888947 */ /* 0x000fea0003800000 */
[----:B------:R-:W-:Y:S02]  /*1f20*/  WARPGROUP.DEPBAR.LE gsb0, 0x0 ;  /* 0x00008000000079c5 */ /* 0x000fe40000010000 */
[----:B------:R-:W-:-:S01]  /*1f30*/  FADD R79, R24, R79 ;  /* 0x0000004f184f7221 */ /* 0x000fc20000000000 */
[----:B------:R-:W-:Y:S01]  /*1f40*/  FADD R78, R25, R78 ;  /* 0x0000004e194e7221 */ /* 0x000fe20000000000 */
        /* <DEDUP_REMOVED lines=30> */
[----:B------:R-:W-:-:S06]  /*2130*/  UMOV UR6, URZ ;  /* 0x0000003f00067c82 */ /* 0x000fcc0008000000 */
.L_x_25:
[----:B------:R-:W-:Y:S05]  /*2140*/  @!P1 BRA `(.L_x_26) ;  /* 0x0000000000049947 */ /* 0x000fea0003800000 */
[----:B------:R-:W-:Y:S01]  /*2150*/  BPT.TRAP 0x1 ;  /* 0x000000040000795c */ /* 0x000fe20000300000 */
.L_x_26:
[----:B------:R-:W-:Y:S01]  /*2160*/  ULEA UR8, UR17, UR10, 0x3 ;  /* 0x0000000a11087291 */ /* 0x000fe2000f8e183f */
[----:B------:R-:W-:-:S03]  /*2170*/  ISETP.GT.U32.AND P0, PT, R4, 0x1, PT ;  /* 0x000000010400780c */ /* 0x000fc60003f04070 */
[----:B------:R-:W-:-:S04]  /*2180*/  UIADD3 UR8, UR8, 0x128, URZ ;  /* 0x0000012808087890 */ /* 0x000fc8000fffe03f */
[----:B------:R-:W-:-:S09]  /*2190*/  UPRMT UR8, URZ, 0x654, UR8 ;  /* 0x000006543f087896 */ /* 0x000fd20008000008 */
[----:B------:R-:W-:Y:S01]  /*21a0*/  SYNCS.ARRIVE.TRANS64.RED.A1T0 RZ, [UR8], RZ ;  /* 0x000000ffffff79a7 */ /* 0x000fe20008100408 */
[----:B------:R-:W-:Y:S05]  /*21b0*/  @P0 BRA `(.L_x_27) ;  /* 0x0000000000040947 */ /* 0x000fea0003800000 */
[----:B------:R-:W-:Y:S01]  /*21c0*/  BPT.TRAP 0x1 ;  /* 0x000000040000795c */ /* 0x000fe20000300000 */
.L_x_27:
[----:B------:R-:W-:Y:S01]  /*21d0*/  UIADD3 UR16, UR16, 0x1, URZ ;  /* 0x0000000110107890 */ /* 0x000fe2000fffe03f */
[C---:B------:R-:W-:Y:S01]  /*21e0*/  ISETP.GT.AND P0, PT, R6.reuse, 0x1, PT ;  /* 0x000000010600780c */ /* 0x040fe20003f04270 */
[----:B------:R-:W-:Y:S01]  /*21f0*/  UIADD3 UR17, UR17, 0x1, URZ ;  /* 0x0000000111117890 */ /* 0x000fe2000fffe03f */
[----:B------:R-:W-:Y:S01]  /*2200*/  VIADD R6, R6, 0xffffffff ;  /* 0xffffffff06067836 */ /* 0x000fe20000000000 */
[----:B------:R-:W-:Y:S02]  /*2210*/  UISETP.NE.AND UP0, UPT, UR16, 0x25, UPT ;  /* 0x000000251000788c */ /* 0x000fe4000bf05270 */
[----:B------:R-:W-:Y:S02]  /*2220*/  UISETP.NE.AND UP1, UPT, UR17, 0x25, UPT ;  /* 0x000000251100788c */ /* 0x000fe4000bf25270 */
[----:B------:R-:W-:Y:S02]  /*2230*/  USEL UR8, URZ, 0x1, UP0 ;  /* 0x000000013f087887 */ /* 0x000fe40008000000 */
[----:B------:R-:W-:-:S02]  /*2240*/  USEL UR16, UR16, URZ, UP0 ;  /* 0x0000003f10107287 */ /* 0x000fc40008000000 */
[----:B------:R-:W-:Y:S02]  /*2250*/  USEL UR17, UR17, URZ, UP1 ;  /* 0x0000003f11117287 */ /* 0x000fe40008800000 */
[----:B------:R-:W-:Y:S01]  /*2260*/  LOP3.LUT R9, R9, UR8, RZ, 0x3c, !PT ;  /* 0x0000000809097c12 */ /* 0x000fe2000f8e3cff */
[----:B------:R-:W-:Y:S01]  /*2270*/  UMOV UR8, 0x1 ;  /* 0x0000000100087882 */ /* 0x000fe20000000000 */
[----:B------:R-:W-:Y:S08]  /*2280*/  @P0 BRA `(.L_x_28) ;  /* 0xfffffff8009c0947 */ /* 0x000ff0000383ffff */
.L_x_20:
[----:B------:R-:W-:Y:S01]  /*2290*/  UISETP.NE.AND UP0, UPT, UR6, URZ, UPT ;  /* 0x0000003f0600728c */ /* 0x000fe2000bf05270 */
[----:B01----:R-:W0:Y:S03]  /*22a0*/  LDC R6, c[0x0][0x28c] ;  /* 0x0000a300ff067b82 */ /* 0x003e260000000800 */
[----:B------:R-:W-:-:S06]  /*22b0*/  USEL UR6, URZ, 0x1, !UP0 ;  /* 0x000000013f067887 */ /* 0x000fcc000c000000 */
[----:B------:R-:W-:Y:S02]  /*22c0*/  ISETP.NE.AND P0, PT, RZ, UR6, PT ;  /* 0x00000006ff007c0c */ /* 0x000fe4000bf05270 */
[----:B0-----:R-:W-:-:S11]  /*22d0*/  ISETP.GE.AND P1, PT, R6, 0x1, PT ;  /* 0x000000010600780c */ /* 0x001fd60003f26270 */
[----:B------:R-:W-:Y:S05]  /*22e0*/  @!P0 BRA `(.L_x_29) ;  /* 0x0000000000848947 */ /* 0x000fea0003800000 */
[----:B------:R-:W-:Y:S02]  /*22f0*/  WARPGROUP.DEPBAR.LE gsb0, 0x0 ;  /* 0x00008000000079c5 */ /* 0x000fe40000010000 */
[----:B------:R-:W-:Y:S01]  /*2300*/  FADD R79, R24, R79 ;  /* 0x0000004f184f7221 */ /* 0x000fe20000000000 */
        /* <DEDUP_REMOVED lines=30> */
[----:B------:R-:W-:-:S07]  /*24f0*/  FADD R14, R14, R55 ;  /* 0x000000370e0e7221 */ /* 0x000fce0000000000 */
.L_x_29:
[----:B------:R-:W-:Y:S02]  /*2500*/  WARPGROUP.DEPBAR.LE gsb0, 0x0 ;  /* 0x00008000000079c5 */ /* 0x000fe40000010000 */
[----:B------:R-:W-:Y:S05]  /*2510*/  @!P1 BRA `(.L_x_30) ;  /* 0x0000000000489947 */ /* 0x000fea0003800000 */
[----:B------:R-:W-:-:S13]  /*2520*/  ISETP.NE.AND P0, PT, R80, 0x3, PT ;  /* 0x000000035000780c */ /* 0x000fda0003f05270 */
[----:B------:R-:W-:Y:S05]  /*2530*/  @!P0 BRA `(.L_x_31) ;  /* 0x0000000000048947 */ /* 0x000fea0003800000 */
[----:B------:R-:W-:Y:S01]  /*2540*/  BPT.TRAP 0x1 ;  /* 0x000000040000795c */ /* 0x000fe20000300000 */
.L_x_31:
[----:B------:R-:W-:Y:S01]  /*2550*/  UISETP.LT.AND UP0, UPT, UR9, 0x1, UPT ;  /* 0x000000010900788c */ /* 0x000fe2000bf01270 */
[----:B------:R-:W-:-:S03]  /*2560*/  ISETP.GT.U32.AND P0, PT, R4, 0x1, PT ;  /* 0x000000010400780c */ /* 0x000fc60003f04070 */
[----:B------:R-:W-:-:S04]  /*2570*/  USEL UR8, UR9, 0x1, UP0 ;  /* 0x0000000109087887 */ /* 0x000fc80008000000 */
[----:B------:R-:W-:-:S04]  /*2580*/  UIADD3 UR8, UR5, UR9, -UR8 ;  /* 0x0000000905087290 */ /* 0x000fc8000fffe808 */
[----:B------:R-:W-:-:S04]  /*2590*/  UIMAD.WIDE.U32 UR6, UR8, -0x45306eb3, URZ ;  /* 0xbacf914d080678a5 */ /* 0x000fc8000f8e003f */
[----:B------:R-:W-:-:S04]  /*25a0*/  UIADD3 UR6, UR8, -UR7, URZ ;  /* 0x8000000708067290 */ /* 0x000fc8000fffe03f */
[----:B------:R-:W-:-:S04]  /*25b0*/  ULEA.HI UR6, UR6, UR7, URZ, 0x1f ;  /* 0x0000000706067291 */ /* 0x000fc8000f8ff83f */
[----:B------:R-:W-:-:S04]  /*25c0*/  USHF.R.U32.HI UR6, URZ, 0x5, UR6 ;  /* 0x000000053f067899 */ /* 0x000fc80008011606 */
[----:B------:R-:W-:-:S04]  /*25d0*/  UIMAD UR6, UR6, -0x25, UR8 ;  /* 0xffffffdb060678a4 */ /* 0x000fc8000f8e0208 */
[----:B------:R-:W-:-:S04]  /*25e0*/  ULEA UR6, UR6, UR10, 0x3 ;  /* 0x0000000a06067291 */ /* 0x000fc8000f8e183f */
[----:B------:R-:W-:-:S04]  /*25f0*/  UIADD3 UR6, UR6, 0x128, URZ ;  /* 0x0000012806067890 */ /* 0x000fc8000fffe03f */
[----:B------:R-:W-:-:S09]  /*2600*/  UPRMT UR6, URZ, 0x654, UR6 ;  /* 0x000006543f067896 */ /* 0x000fd20008000006 */
[----:B------:R-:W-:Y:S01]  /*2610*/  SYNCS.ARRIVE.TRANS64.RED.A1T0 RZ, [UR6], RZ ;  /* 0x000000ffffff79a7 */ /* 0x000fe20008100406 */
[----:B------:R-:W-:Y:S05]  /*2620*/  @P0 BRA `(.L_x_30) ;  /* 0x0000000000040947 */ /* 0x000fea0003800000 */
[----:B------:R-:W-:Y:S01]  /*2630*/  BPT.TRAP 0x1 ;  /* 0x000000040000795c */ /* 0x000fe20000300000 */
.L_x_30:
[----:B------:R-:W0:Y:S01]  /*2640*/  LDC R24, c[0x0][0x288] ;  /* 0x0000a200ff187b82 */ /* 0x000e220000000800 */
[--C-:B------:R-:W-:Y:S01]  /*2650*/  SHF.R.U32.HI R6, RZ, 0x2, R2.reuse ;  /* 0x00000002ff067819 */ /* 0x100fe20000011602 */
[----:B------:R-:W-:Y:S01]  /*2660*/  IMAD.SHL.U32 R17, R12, 0x40, RZ ;  /* 0x000000400c117824 */ /* 0x000fe200078e00ff */
[C---:B------:R-:W-:Y:S01]  /*2670*/  LOP3.LUT R8, R2.reuse, 0x60, RZ, 0xc0, !PT ;  /* 0x0000006002087812 */ /* 0x040fe200078ec0ff */
[----:B------:R-:W-:Y:S01]  /*2680*/  UIADD3 UR8, UR9, UR5, URZ ;  /* 0x0000000509087290 */ /* 0x000fe2000fffe03f */
[----:B------:R-:W-:Y:S01]  /*2690*/  SHF.R.U32.HI R9, RZ, 0x7, R2 ;  /* 0x00000007ff097819 */ /* 0x000fe20000011602 */
[----:B------:R-:W-:Y:S01]  /*26a0*/  IMAD.SHL.U32 R12, R2, 0x2, RZ ;  /* 0x00000002020c7824 */ /* 0x000fe200078e00ff */
[----:B------:R-:W-:Y:S01]  /*26b0*/  LOP3.LUT R7, R6, 0x7, RZ, 0xc0, !PT ;  /* 0x0000000706077812 */ /* 0x000fe200078ec0ff */
[----:B------:R-:W-:Y:S01]  /*26c0*/  UISETP.GT.U32.AND UP0, UPT, UR8, 0x24, UPT ;  /* 0x000000240800788c */ /* 0x000fe2000bf04070 */
[----:B------:R-:W-:Y:S01]  /*26d0*/  SHF.R.U32.HI R8, RZ, 0x1, R8 ;  /* 0x00000001ff087819 */ /* 0x000fe20000011608 */
[----:B------:R-:W-:Y:S01]  /*26e0*/  UIMAD.WIDE.U32 UR6, UR8, -0x45306eb3, URZ ;  /* 0xbacf914d080678a5 */ /* 0x000fe2000f8e003f */
[----:B------:R-:W-:Y:S01]  /*26f0*/  LOP3.LUT R6, R9, 0x1, RZ, 0xc0, !PT ;  /* 0x0000000109067812 */ /* 0x000fe200078ec0ff */
[----:B------:R-:W-:Y:S01]  /*2700*/  ULDC UR12, c[0x0][0x284] ;  /* 0x0000a100000c7ab9 */ /* 0x000fe20000000800 */
[----:B------:R-:W-:Y:S01]  /*2710*/  IADD3 R13, RZ, -R8, -R7 ;  /* 0x80000008ff0d7210 */ /* 0x000fe20007ffe807 */
[----:B------:R-:W-:Y:S01]  /*2720*/  UISETP.LT.U32.AND UP0, UPT, UR9, 0x25, UP0 ;  /* 0x000000250900788c */ /* 0x000fe20008701070 */
[----:B------:R-:W-:Y:S01]  /*2730*/  SHF.R.S32.HI R32, RZ, 0x1f, R69 ;  /* 0x0000001fff207819 */ /* 0x000fe20000011445 */
[C---:B------:R-:W-:Y:S01]  /*2740*/  IMAD.SHL.U32 R26, R6.reuse, 0x40, RZ ;  /* 0x00000040061a7824 */ /* 0x040fe200078e00ff */
[----:B------:R-:W-:Y:S01]  /*2750*/  UIADD3 UR5, UR8, -UR7, URZ ;  /* 0x8000000708057290 */ /* 0x000fe2000fffe03f */
[----:B------:R-:W-:Y:S01]  /*2760*/  IMAD R25, R6, -0x40, R13 ;  /* 0xffffffc006197824 */ /* 0x000fe200078e020d */
[----:B------:R-:W-:Y:S01]  /*2770*/  LOP3.LUT R6, R2, 0x3, RZ, 0xc0, !PT ;  /* 0x0000000302067812 */ /* 0x000fe200078ec0ff */
[----:B------:R-:W-:Y:S01]  /*2780*/  UISETP.GE.U32.AND UP1, UPT, UR9, 0x25, UPT ;  /* 0x000000250900788c */ /* 0x000fe2000bf26070 */
[----:B------:R-:W-:Y:S01]  /*2790*/  LOP3.LUT R9, R26, 0x40, R7, 0xe2, !PT ;  /* 0x000000401a097812 */ /* 0x000fe200078ee207 */
[----:B------:R-:W-:Y:S01]  /*27a0*/  USEL UR6, URZ, 0x1, !UP0 ;  /* 0x000000013f067887 */ /* 0x000fe2000c000000 */
[C---:B------:R-:W-:Y:S01]  /*27b0*/  LOP3.LUT R12, R17.reuse, 0x6, R12, 0xf8, !PT ;  /* 0x00000006110c7812 */ /* 0x040fe200078ef80c */
[----:B0-----:R-:W-:Y:S01]  /*27c0*/  IMAD R26, R6, -0x2, R24 ;  /* 0xfffffffe061a7824 */ /* 0x001fe200078e0218 */
[----:B------:R-:W-:Y:S01]  /*27d0*/  ISETP.GE.AND P0, PT, R17, R24, PT ;  /* 0x000000181100720c */ /* 0x000fe20003f06270 */
[----:B------:R-:W-:Y:S01]  /*27e0*/  IMAD.SHL.U32 R24, R16, 0x80, RZ ;  /* 0x0000008010187824 */ /* 0x000fe200078e00ff */
[----:B------:R-:W-:Y:S01]  /*27f0*/  ULEA.HI UR5, UR5, UR7, URZ, 0x1f ;  /* 0x0000000705057291 */ /* 0x000fe2000f8ff83f */
[----:B------:R-:W-:Y:S01]  /*2800*/  SHF.R.S32.HI R13, RZ, 0x1f, R12 ;  /* 0x0000001fff0d7819 */ /* 0x000fe2000001140c */
[----:B------:R-:W-:Y:S01]  /*2810*/  ULDC.64 UR10, c[0x0][0x5d0] ;  /* 0x00017400000a7ab9 */ /* 0x000fe20000000a00 */
[----:B------:R-:W-:Y:S01]  /*2820*/  ULOP3.LUT UR4, UR4, UR6, URZ, 0x3c, !UPT ;  /* 0x0000000604047292 */ /* 0x000fe2000f8e3c3f */
[----:B------:R-:W-:Y:S01]  /*2830*/  ISETP.GE.OR P0, PT, R24, UR12, P0 ;  /* 0x0000000c18007c0c */ /* 0x000fe20008706670 */
[----:B------:R-:W-:Y:S01]  /*2840*/  IMAD R6, R32, UR10, RZ ;  /* 0x0000000a20067c24 */ /* 0x000fe2000f8e02ff */
[----:B------:R-:W-:Y:S01]  /*2850*/  USHF.R.U32.HI UR5, URZ, 0x5, UR5 ;  /* 0x000000053f057899 */ /* 0x000fe20008011605 */
[----:B------:R-:W-:Y:S01]  /*2860*/  IMAD.WIDE R28, R16, 0x80, RZ ;  /* 0x00000080101c7825 */ /* 0x000fe200078e02ff */
[----:B------:R-:W-:-:S02]  /*2870*/  IADD3 R25, -R24, UR12, R25 ;  /* 0x0000000c18197c10 */ /* 0x000fc4000fffe119 */
[----:B------:R-:W-:Y:S01]  /*2880*/  @UP1 ULOP3.LUT UR4, UR4, 0x1, UR5, 0x78, !UPT ;  /* 0x0000000104041892 */ /* 0x000fe2000f8e7805 */
[C---:B------:R-:W-:Y:S01]  /*2890*/  IMAD R27, R69.reuse, UR11, R6 ;  /* 0x0000000b451b7c24 */ /* 0x040fe2000f8e0206 */
[----:B------:R-:W-:Y:S01]  /*28a0*/  UIMAD UR5, UR5, -0x25, UR8 ;  /* 0xffffffdb050578a4 */ /* 0x000fe2000f8e0208 */
[----:B------:R-:W-:Y:S01]  /*28b0*/  IMAD.WIDE.U32 R6, R69, UR10, R12 ;  /* 0x0000000a45067c25 */ /* 0x000fe2000f8e000c */
[----:B------:R-:W-:-:S03]  /*28c0*/  LOP3.LUT R33, R28, R9, R8, 0xfe, !PT ;  /* 0x000000091c217212 */ /* 0x000fc600078efe08 */
[----:B------:R-:W-:Y:S02]  /*28d0*/  IMAD.IADD R7, R7, 0x1, R27 ;  /* 0x0000000107077824 */ /* 0x000fe400078e021b */
[----:B------:R-:W-:Y:S02]  /*28e0*/  IMAD.IADD R26, R26, 0x1, -R17 ;  /* 0x000000011a1a7824 */ /* 0x000fe400078e0a11 */
[----:B------:R-:W-:Y:S01]  /*28f0*/  IMAD.MOV.U32 R24, RZ, RZ, -0x1 ;  /* 0xffffffffff187424 */ /* 0x000fe200078e00ff */
[----:B------:R-:W-:Y:S06]  /*2900*/  @P0 BRA `(.L_x_32) ;  /* 0x0000002400940947 */ /* 0x000fec0003800000 */
[----:B------:R-:W0:Y:S01]  /*2910*/  LDC.64 R30, c[0x0][0x5c8] ;  /* 0x00017200ff1e7b82 */ /* 0x000e220000000a00 */
[----:B------:R-:W-:Y:S01]  /*2920*/  ULDC.64 UR6, c[0x0][0x5c0] ;  /* 0x0001700000067ab9 */ /* 0x000fe20000000a00 */
[----:B------:R-:W-:Y:S01]  /*2930*/  BSSY B0, `(.L_x_32) ;  /* 0x0000262000007945 */ /* 0x000fe20003800000 */
[-C--:B0-----:R-:W-:Y:S02]  /*2940*/  IMAD R8, R29, R30.reuse, RZ ;  /* 0x0000001e1d087224 */ /* 0x081fe400078e02ff */
[----:B------:R-:W-:-:S04]  /*2950*/  IMAD.WIDE.U32 R6, R33, R30, R6 ;  /* 0x0000001e21067225 */ /* 0x000fc800078e0006 */
[----:B------:R-:W-:Y:S01]  /*2960*/  IMAD R17, R33, R31, R8 ;  /* 0x0000001f21117224 */ /* 0x000fe200078e0208 */
[----:B------:R-:W-:Y:S02]  /*2970*/  LEA R9, P0, R30, R6, 0x3 ;  /* 0x000000061e097211 */ /* 0x000fe400078018ff */
[----:B------:R-:W-:Y:S01]  /*2980*/  IADD3 R8, P1, R6, UR6, RZ ;  /* 0x0000000606087c10 */ /* 0x000fe2000ff3e0ff */
[----:B------:R-:W-:Y:S01]  /*2990*/  IMAD.IADD R17, R7, 0x1, R17 ;  /* 0x0000000107117824 */ /* 0x000fe200078e0211 */
[----:B------:R-:W-:-:S04]  /*29a0*/  IADD3 R6, P2, R9, UR6, RZ ;  /* 0x0000000609067c10 */ /* 0x000fc8000ff5e0ff */
[----:B------:R-:W-:Y:S02]  /*29b0*/  LEA.HI.X R7, R30, R17, R31, 0x3, P0 ;  /* 0x000000111e077211 */ /* 0x000fe400000f1c1f */
[----:B----45:R-:W-:Y:S02]  /*29c0*/  FSETP.NEU.AND P0, PT, R10, RZ, PT ;  /* 0x000000ff0a00720b */ /* 0x030fe40003f0d000 */
[----:B------:R-:W-:Y:S02]  /*29d0*/  IADD3.X R9, R17, UR7, RZ, P1, !PT ;  /* 0x0000000711097c10 */ /* 0x000fe40008ffe4ff */
[----:B------:R-:W-:-:S09]  /*29e0*/  IADD3.X R7, R7, UR7, RZ, P2, !PT ;  /* 0x0000000707077c10 */ /* 0x000fd200097fe4ff */
[----:B------:R-:W-:Y:S05]  /*29f0*/  @!P0 BRA `(.L_x_33) ;  /* 0x0000001c00148947 */ /* 0x000fea0003800000 */
[----:B------:R-:W-:Y:S01]  /*2a00*/  ULDC.64 UR6, c[0x0][0x5b8] ;  /* 0x00016e0000067ab9 */ /* 0x000fe20000000a00 */
[----:B------:R-:W-:Y:S01]  /*2a10*/  ISETP.GE.AND P0, PT, R26, 0x1, PT ;  /* 0x000000011a00780c */ /* 0x000fe20003f06270 */
[----:B------:R-:W-:Y:S01]  /*2a20*/  IMAD R30, R32, UR6, RZ ;  /* 0x00000006201e7c24 */ /* 0x000fe2000f8e02ff */
[----:B------:R-:W-:Y:S01]  /*2a30*/  ULDC.64 UR10, c[0x0][0x5a8] ;  /* 0x00016a00000a7ab9 */ /* 0x000fe20000000a00 */
[----:B------:R-:W-:Y:S01]  /*2a40*/  IMAD.WIDE.U32 R16, R69, UR6, R12 ;  /* 0x0000000645107c25 */ /* 0x000fe2000f8e000c */
[----:B------:R-:W-:Y:S01]  /*2a50*/  ISETP.LT.OR P3, PT, R25, 0x1, !P0 ;  /* 0x000000011900780c */ /* 0x000fe20004761670 */
[----:B------:R-:W-:Y:S02]  /*2a60*/  BSSY B1, `(.L_x_34) ;  /* 0x000000c000017945 */ /* 0x000fe40003800000 */
[----:B------:R-:W-:Y:S01]  /*2a70*/  IMAD R69, R69, UR7, R30 ;  /* 0x0000000745457c24 */ /* 0x000fe2000f8e021e */
[----:B------:R-:W-:Y:S02]  /*2a80*/  ULDC.64 UR6, c[0x0][0x5b0] ;  /* 0x00016c0000067ab9 */ /* 0x000fe40000000a00 */
[----:B------:R-:W-:-:S02]  /*2a90*/  IMAD R27, R29, UR6, RZ ;  /* 0x000000061d1b7c24 */ /* 0x000fc4000f8e02ff */
[----:B------:R-:W-:Y:S02]  /*2aa0*/  IMAD.IADD R17, R17, 0x1, R69 ;  /* 0x0000000111117824 */ /* 0x000fe400078e0245 */
[C---:B------:R-:W-:Y:S02]  /*2ab0*/  IMAD R27, R33.reuse, UR7, R27 ;  /* 0x00000007211b7c24 */ /* 0x040fe4000f8e021b */
[----:B------:R-:W-:-:S03]  /*2ac0*/  IMAD.WIDE.U32 R12, R33, UR6, R16 ;  /* 0x00000006210c7c25 */ /* 0x000fc6000f8e0010 */
[----:B------:R-:W-:-:S04]  /*2ad0*/  IADD3 R12, P1, R12, UR10, RZ ;  /* 0x0000000a0c0c7c10 */ /* 0x000fc8000ff3e0ff */
[--C-:B------:R-:W-:Y:S02]  /*2ae0*/  IADD3.X R13, R13, UR11, R27.reuse, P1, !PT ;  /* 0x0000000b0d0d7c10 */ /* 0x100fe40008ffe41b */
[----:B------:R-:W-:Y:S01]  /*2af0*/  PRMT R27, RZ, 0x7610, R27 ;  /* 0x00007610ff1b7816 */ /* 0x000fe2000000001b */
[----:B------:R-:W-:Y:S06]  /*2b00*/  @P3 BRA `(.L_x_35) ;  /* 0x0000000000043947 */ /* 0x000fec0003800000 */
[----:B------:R0:W5:Y:S02]  /*2b10*/  LDG.E.U8 R27, desc[UR18][R12.64] ;  /* 0x000000120c1b7981 */ /* 0x000164000c1e1100 */
.L_x_35:
[----:B------:R-:W-:Y:S05]  /*2b20*/  BSYNC B1 ;  /* 0x0000000000017941 */ /* 0x000fea0003800000 */
.L_x_34:
[----:B-----5:R-:W-:Y:S01]  /*2b30*/  LOP3.LUT R27, R27, 0xff, RZ, 0xc0, !PT ;  /* 0x000000ff1b1b7812 */ /* 0x020fe200078ec0ff */
[----:B------:R-:W-:Y:S01]  /*2b40*/  BSSY B1, `(.L_x_36) ;  /* 0x000000c000017945 */ /* 0x000fe20003800000 */
[----:B------:R-:W-:Y:S02]  /*2b50*/  ISETP.GE.AND P1, PT, R26, 0x2, PT ;  /* 0x000000021a00780c */ /* 0x000fe40003f26270 */
[----:B------:R-:W-:Y:S02]  /*2b60*/  F2FP.F16.E4M3.UNPACK_B R27, R27 ;  /* 0x0000001bff1b723e */ /* 0x000fe400020006ff */
[----:B------:R-:W-:-:S03]  /*2b70*/  ISETP.LT.OR P2, PT, R25, 0x1, !P1 ;  /* 0x000000011900780c */ /* 0x000fc60004f41670 */
[----:B------:R-:W-:-:S05]  /*2b80*/  HADD2.F32 R27, -RZ, R27.H0_H0 ;  /* 0x2000001bff1b7230 */ /* 0x000fca0000004100 */
[----:B------:R-:W-:Y:S01]  /*2b90*/  FMUL R30, R27, R10 ;  /* 0x0000000a1b1e7220 */ /* 0x000fe20000400000 */
[----:B------:R-:W-:-:S03]  /*2ba0*/  PRMT R27, RZ, 0x7610, R27 ;  /* 0x00007610ff1b7816 */ /* 0x000fc6000000001b */
[----:B--2---:R-:W-:-:S05]  /*2bb0*/  FFMA R30, R79, R3, R30 ;  /* 0x000000034f1e7223 */ /* 0x004fca000000001e */
[----:B------:R-:W-:-:S05]  /*2bc0*/  F2FP.SATFINITE.E4M3.F32.PACK_AB_MERGE_C R31, RZ, R30, RZ ;  /* 0x0000001eff1f723e */ /* 0x000fca00048070ff */
[----:B------:R1:W-:Y:S01]  /*2bd0*/  @!P3 STG.E.U8 desc[UR18][R8.64], R31 ;  /* 0x0000001f0800b986 */ /* 0x0003e2000c101112 */
[----:B------:R-:W-:Y:S05]  /*2be0*/  @P2 BRA `(.L_x_37) ;  /* 0x0000000000042947 */ /* 0x000fea0003800000 */
[----:B------:R2:W5:Y:S02]  /*2bf0*/  LDG.E.U8 R27, desc[UR18][R12.64+0x1] ;  /* 0x000001120c1b7981 */ /* 0x000564000c1e1100 */
.L_x_37:
[----:B------:R-:W-:Y:S05]  /*2c00*/  BSYNC B1 ;  /* 0x0000000000017941 */ /* 0x000fea0003800000 */
.L_x_36:
[----:B-----5:R-:W-:Y:S01]  /*2c10*/  LOP3.LUT R27, R27, 0xff, RZ, 0xc0, !PT ;  /* 0x000000ff1b1b7812 */ /* 0x020fe200078ec0ff */
[----:B------:R-:W-:Y:S01]  /*2c20*/  BSSY B1, `(.L_x_38) ;  /* 0x0000012000017945 */ /* 0x000fe20003800000 */
[----:B-1----:R-:W-:Y:S02]  /*2c30*/  IADD3 R31, P3, R33, 0x8, RZ ;  /* 0x00000008211f7810 */ /* 0x002fe40007f7e0ff */
[----:B------:R-:W-:Y:S02]  /*2c40*/  F2FP.F16.E4M3.UNPACK_B R27, R27 ;  /* 0x0000001bff1b723e */ /* 0x000fe400020006ff */
[----:B------:R-:W-:Y:S01]  /*2c50*/  ISETP.LT.OR P0, PT, R25, 0x9, !P0 ;  /* 0x000000091900780c */ /* 0x000fe20004701670 */
[----:B------:R-:W-:Y:S02]  /*2c60*/  IMAD.X R28, RZ, RZ, R29, P3 ;  /* 0x000000ffff1c7224 */ /* 0x000fe400018e061d */
[----:B------:R-:W-:Y:S02]  /*2c70*/  HADD2.F32 R27, -RZ, R27.H0_H0 ;  /* 0x2000001bff1b7230 */ /* 0x000fe40000004100 */
[----:B------:R-:W-:-:S02]  /*2c80*/  IMAD R28, R28, UR6, RZ ;  /* 0x000000061c1c7c24 */ /* 0x000fc4000f8e02ff */
[----:B------:R-:W-:-:S04]  /*2c90*/  IMAD.WIDE.U32 R16, R31, UR6, R16 ;  /* 0x000000061f107c25 */ /* 0x000fc8000f8e0010 */
[----:B------:R-:W-:Y:S01]  /*2ca0*/  FMUL R27, R27, R10 ;  /* 0x0000000a1b1b7220 */ /* 0x000fe20000400000 */
[----:B------:R-:W-:-:S03]  /*2cb0*/  IMAD R31, R31, UR7, R28 ;  /* 0x000000071f1f7c24 */ /* 0x000fc6000f8e021c */
[----:B------:R-:W-:Y:S01]  /*2cc0*/  FFMA R27, R78, R3, R27 ;  /* 0x000000034e1b7223 */ /* 0x000fe2000000001b */
[----:B------:R-:W-:-:S04]  /*2cd0*/  IADD3 R16, P3, R16, UR10, RZ ;  /* 0x0000000a10107c10 */ /* 0x000fc8000ff7e0ff */
[----:B------:R-:W-:Y:S02]  /*2ce0*/  F2FP.SATFINITE.E4M3.F32.PACK_AB_MERGE_C R29, RZ, R27, RZ ;  /* 0x0000001bff1d723e */ /* 0x000fe400048070ff */
[----:B------:R-:W-:Y:S02]  /*2cf0*/  IADD3.X R17, R17, UR11, R31, P3, !PT ;  /* 0x0000000b11117c10 */ /* 0x000fe40009ffe41f */
[----:B------:R-:W-:Y:S01]  /*2d00*/  PRMT R27, RZ, 0x7610, R27 ;  /* 0x00007610ff1b7816 */ /* 0x000fe2000000001b */
[----:B------:R1:W-:Y:S01]  /*2d10*/  @!P2 STG.E.U8 desc[UR18][R8.64+0x1], R29 ;  /* 0x0000011d0800a986 */ /* 0x0003e2000c101112 */
[----:B------:R-:W-:Y:S05]  /*2d20*/  @P0 BRA `(.L_x_39) ;  /* 0x0000000000040947 */ /* 0x000fea0003800000 */
[----:B------:R3:W5:Y:S02]  /*2d30*/  LDG.E.U8 R27, desc[UR18][R16.64] ;  /* 0x00000012101b7981 */ /* 0x000764000c1e1100 */
.L_x_39:
[----:B------:R-:W-:Y:S05]  /*2d40*/  BSYNC B1 ;  /* 0x0000000000017941 */ /* 0x000fea0003800000 */
.L_x_38:
[----:B-----5:R-:W-:Y:S01]  /*2d50*/  LOP3.LUT R27, R27, 0xff, RZ, 0xc0, !PT ;  /* 0x000000ff1b1b7812 */ /* 0x020fe200078ec0ff */
[----:B------:R-:W-:Y:S01]  /*2d60*/  BSSY B1, `(.L_x_40) ;  /* 0x000000b000017945 */ /* 0x000fe20003800000 */
[----:B------:R-:W-:Y:S02]  /*2d70*/  ISETP.LT.OR P1, PT, R25, 0x9, !P1 ;  /* 0x000000091900780c */ /* 0x000fe40004f21670 */
[----:B------:R-:W-:-:S05]  /*2d80*/  F2FP.F16.E4M3.UNPACK_B R27, R27 ;  /* 0x0000001bff1b723e */ /* 0x000fca00020006ff */
[----:B------:R-:W-:-:S05]  /*2d90*/  HADD2.F32 R27, -RZ, R27.H0_H0 ;  /* 0x2000001bff1b7230 */ /* 0x000fca0000004100 */
[----:B------:R-:W-:Y:S01]  /*2da0*/  FMUL R28, R27, R10 ;  /* 0x0000000a1b1c7220 */ /* 0x000fe20000400000 */
[----:B------:R-:W-:-:S03]  /*2db0*/  PRMT R27, RZ, 0x7610, R27 ;  /* 0x00007610ff1b7816 */ /* 0x000fc6000000001b */
[----:B------:R-:W-:-:S05]  /*2dc0*/  FFMA R28, R77, R3, R28 ;  /* 0x000000034d1c7223 */ /* 0x000fca000000001c */
[----:B-1----:R-:W-:-:S05]  /*2dd0*/  F2FP.SATFINITE.E4M3.F32.PACK_AB_MERGE_C R29, RZ, R28, RZ ;  /* 0x0000001cff1d723e */ /* 0x002fca00048070ff */
[----:B------:R1:W-:Y:S01]  /*2de0*/  @!P0 STG.E.U8 desc[UR18][R6.64], R29 ;  /* 0x0000001d06008986 */ /* 0x0003e2000c101112 */
[----:B------:R-:W-:Y:S05]  /*2df0*/  @P1 BRA `(.L_x_41) ;  /* 0x0000000000041947 */ /* 0x000fea0003800000 */
[----:B------:R4:W5:Y:S02]  /*2e00*/  LDG.E.U8 R27, desc[UR18][R16.64+0x1] ;  /* 0x00000112101b7981 */ /* 0x000964000c1e1100 */
.L_x_41:
[----:B------:R-:W-:Y:S05]  /*2e10*/  BSYNC B1 ;  /* 0x0000000000017941 */ /* 0x000fea0003800000 */
.L_x_40:
[----:B-----5:R-:W-:Y:S01]  /*2e20*/  LOP3.LUT R27, R27, 0xff, RZ, 0xc0, !PT ;  /* 0x000000ff1b1b7812 */ /* 0x020fe200078ec0ff */
[----:B------:R-:W-:Y:S01]  /*2e30*/  BSSY B1, `(.L_x_42) ;  /* 0x000000c000017945 */ /* 0x000fe20003800000 */
[----:B------:R-:W-:Y:S02]  /*2e40*/  ISETP.GE.AND P0, PT, R26, 0x9, PT ;  /* 0x000000091a00780c */ /* 0x000fe40003f06270 */
[----:B------:R-:W-:Y:S02]  /*2e50*/  F2FP.F16.E4M3.UNPACK_B R27, R27 ;  /* 0x0000001bff1b723e */ /* 0x000fe400020006ff */
[----:B------:R-:W-:-:S03]  /*2e60*/  ISETP.LT.OR P2, PT, R25, 0x1, !P0 ;  /* 0x000000011900780c */ /* 0x000fc60004741670 */
[----:B------:R-:W-:-:S05]  /*2e70*/  HADD2.F32 R27, -RZ, R27.H0_H0 ;  /* 0x2000001bff1b7230 */ /* 0x000fca0000004100 */
[----:B------:R-:W-:-:S04]  /*2e80*/  FMUL R27, R27, R10 ;  /* 0x0000000a1b1b7220 */ /* 0x000fc80000400000 */
[----:B------:R-:W-:-:S05]  /*2e90*/  FFMA R27, R76, R3, R27 ;  /* 0x000000034c1b7223 */ /* 0x000fca000000001b */
[----:B-1----:R-:W-:Y:S02]  /*2ea0*/  F2FP.SATFINITE.E4M3.F32.PACK_AB_MERGE_C R29, RZ, R27, RZ ;  /* 0x0000001bff1d723e */ /* 0x002fe400048070ff */
[----:B------:R-:W-:-:S03]  /*2eb0*/  PRMT R27, RZ, 0x7610, R27 ;  /* 0x00007610ff1b7816 */ /* 0x000fc6000000001b */
[----:B------:R1:W-:Y:S01]  /*2ec0*/  @!P1 STG.E.U8 desc[UR18][R6.64+0x1], R29 ;  /* 0x0000011d06009986 */ /* 0x0003e2000c101112 */
[----:B------:R-:W-:Y:S05]  /*2ed0*/  @P2 BRA `(.L_x_43) ;  /* 0x0000000000042947 */ /* 0x000fea0003800000 */
[----:B------:R0:W5:Y:S02]  /*2ee0*/  LDG.E.U8 R27, desc[UR18][R12.64+0x8] ;  /* 0x000008120c1b7981 */ /* 0x000164000c1e1100 */
.L_x_43:
[----:B------:R-:W-:Y:S05]  /*2ef0*/  BSYNC B1 ;  /* 0x0000000000017941 */ /* 0x000fea0003800000 */
.L_x_42:
        /* <DEDUP_REMOVED lines=13> */
.L_x_45:
[----:B------:R-:W-:Y:S05]  /*2fd0*/  BSYNC B1 ;  /* 0x0000000000017941 */ /* 0x000fea0003800000 */
.L_x_44:
[----:B-----5:R-:W-:Y:S01]  /*2fe0*/  LOP3.LUT R27, R27, 0xff, RZ, 0xc0, !PT ;  /* 0x000000ff1b1b7812 */ /* 0x020fe200078ec0ff */
[----:B------:R-:W-:Y:S01]  /*2ff0*/  BSSY B1, `(.L_x_46) ;  /* 0x000000b000017945 */ /* 0x000fe20003800000 */
[----:B------:R-:W-:Y:S02]  /*3000*/  ISETP.LT.OR P0, PT, R25, 0x9, !P0 ;  /* 0x000000091900780c */ /* 0x000fe40004701670 */
[----:B------:R-:W-:-:S05]  /*3010*/  F2FP.F16.E4M3.UNPACK_B R27, R27 ;  /* 0x0000001bff1b723e */ /* 0x000fca00020006ff */
        /* <DEDUP_REMOVED lines=8> */
.L_x_47:
[----:B------:R-:W-:Y:S05]  /*30a0*/  BSYNC B1 ;  /* 0x0000000000017941 */ /* 0x000fea0003800000 */
.L_x_46:
        /* <DEDUP_REMOVED lines=12> */
.L_x_49:
[----:B------:R-:W-:Y:S05]  /*3170*/  BSYNC B1 ;  /* 0x0000000000017941 */ /* 0x000fea0003800000 */
.L_x_48:
        /* <DEDUP_REMOVED lines=13> */
.L_x_51:
[----:B------:R-:W-:Y:S05]  /*3250*/  BSYNC B1 ;  /* 0x0000000000017941 */ /* 0x000fea0003800000 */
.L_x_50:
        /* <DEDUP_REMOVED lines=13> */
.L_x_53:
[----:B------:R-:W-:Y:S05]  /*3330*/  BSYNC B1 ;  /* 0x0000000000017941 */ /* 0x000fea0003800000 */
.L_x_52:
        /* <DEDUP_REMOVED lines=12> */
.L_x_55:
[----:B------:R-:W-:Y:S05]  /*3400*/  BSYNC B1 ;  /* 0x0000000000017941 */ /* 0x000fea0003800000 */
.L_x_54:
        /* <DEDUP_REMOVED lines=12> */
.L_x_57:
[----:B------:R-:W-:Y:S05]  /*34d0*/  BSYNC B1 ;  /* 0x0000000000017941 */ /* 0x000fea0003800000 */
.L_x_56:
        /* <DEDUP_REMOVED lines=13> */
.L_x_59:
[----:B------:R-:W-:Y:S05]  /*35b0*/  BSYNC B1 ;  /* 0x0000000000017941 */ /* 0x000fea0003800000 */
.L_x_58:
        /* <DEDUP_REMOVED lines=13> */
.L_x_61:
[----:B------:R-:W-:Y:S05]  /*3690*/  BSYNC B1 ;  /* 0x0000000000017941 */ /* 0x000fea0003800000 */
.L_x_60:
        /* <DEDUP_REMOVED lines=12> */
.L_x_63:
[----:B------:R-:W-:Y:S05]  /*3760*/  BSYNC B1 ;  /* 0x0000000000017941 */ /* 0x000fea0003800000 */
.L_x_62:
        /* <DEDUP_REMOVED lines=12> */
.L_x_65:
[----:B------:R-:W-:Y:S05]  /*3830*/  BSYNC B1 ;  /* 0x0000000000017941 */ /* 0x000fea0003800000 */
.L_x_64:
        /* <DEDUP_REMOVED lines=13> */
.L_x_67:
[----:B------:R-:W-:Y:S05]  /*3910*/  BSYNC B1 ;  /* 0x0000000000017941 */ /* 0x000fea0003800000 */
.L_x_66:
        /* <DEDUP_REMOVED lines=13> */
.L_x_69:
[----:B------:R-:W-:Y:S05]  /*39f0*/  BSYNC B1 ;  /* 0x0000000000017941 */ /* 0x000fea0003800000 */
.L_x_68:
        /* <DEDUP_REMOVED lines=12> */
.L_x_71:
[----:B------:R-:W-:Y:S05]  /*3ac0*/  BSYNC B1 ;  /* 0x0000000000017941 */ /* 0x000fea0003800000 */
.L_x_70:
        /* <DEDUP_REMOVED lines=12> */
.L_x_73:
[----:B------:R-:W-:Y:S05]  /*3b90*/  BSYNC B1 ;  /* 0x0000000000017941 */ /* 0x000fea0003800000 */
.L_x_72:
        /* <DEDUP_REMOVED lines=13> */
.L_x_75:
[----:B------:R-:W-:Y:S05]  /*3c70*/  BSYNC B1 ;  /* 0x0000000000017941 */ /* 0x000fea0003800000 */
.L_x_74:
        /* <DEDUP_REMOVED lines=13> */
.L_x_77:
[----:B------:R-:W-:Y:S05]  /*3d50*/  BSYNC B1 ;  /* 0x0000000000017941 */ /* 0x000fea0003800000 */
.L_x_76:
        /* <DEDUP_REMOVED lines=12> */
.L_x_79:
[----:B------:R-:W-:Y:S05]  /*3e20*/  BSYNC B1 ;  /* 0x0000000000017941 */ /* 0x000fea0003800000 */
.L_x_78:
[----:B-----5:R-:W-:Y:S01]  /*3e30*/  LOP3.LUT R27, R27, 0xff, RZ, 0xc0, !PT ;  /* 0x000000ff1b1b7812 */ /* 0x020fe200078ec0ff */
[----:B------:R-:W-:Y:S01]  /*3e40*/  BSSY B1, `(.L_x_80) ;  /* 0x000000b000017945 */ /* 0x000fe20003800000 */
[----:B------:R-:W-:Y:S02]  /*3e50*/  ISETP.LT.OR P1, PT, R25, 0x9, !P1 ;  /* 0x000000091900780c */ /* 0x000fe40004f21670 */
[----:B------:R-:W-:-:S05]  /*3e60*/  F2FP.F16.E4M3.UNPACK_B R27, R27 ;  /* 0x0000001bff1b723e */ /* 0x000fca00020006ff */
[----:B------:R-:W-:-:S05]  /*3e70*/  HADD2.F32 R27, -RZ, R27.H0_H0 ;  /* 0x2000001bff1b7230 */ /* 0x000fca0000004100 */
[----:B------:R-:W-:-:S04]  /*3e80*/  FMUL R28, R27, R10 ;  /* 0x0000000a1b1c7220 */ /* 0x000fc80000400000 */
[----:B------:R-:W-:Y:S01]  /*3e90*/  FFMA R28, R23, R3, R28 ;  /* 0x00000003171c7223 */ /* 0x000fe2000000001c */
[----:B------:R-:W-:-:S04]  /*3ea0*/  PRMT R23, RZ, 0x7610, R23 ;  /* 0x00007610ff177816 */ /* 0x000fc80000000017 */
[----:B------:R-:W-:-:S05]  /*3eb0*/  F2FP.SATFINITE.E4M3.F32.PACK_AB_MERGE_C R27, RZ, R28, RZ ;  /* 0x0000001cff1b723e */ /* 0x000fca00048070ff */
[----:B------:R0:W-:Y:S01]  /*3ec0*/  @!P0 STG.E.U8 desc[UR18][R6.64+0x28], R27 ;  /* 0x0000281b06008986 */ /* 0x0001e2000c101112 */
[----:B------:R-:W-:Y:S05]  /*3ed0*/  @P1 BRA `(.L_x_81) ;  /* 0x0000000000041947 */ /* 0x000fea0003800000 */
[----:B------:R0:W5:Y:S02]  /*3ee0*/  LDG.E.U8 R23, desc[UR18][R16.64+0x29] ;  /* 0x0000291210177981 */ /* 0x000164000c1e1100 */
.L_x_81:
[----:B------:R-:W-:Y:S05]  /*3ef0*/  BSYNC B1 ;  /* 0x0000000000017941 */ /* 0x000fea0003800000 */
.L_x_80:
        /* <DEDUP_REMOVED lines=8> */
[----:B0-----:R-:W-:Y:S02]  /*3f80*/  F2FP.SATFINITE.E4M3.F32.PACK_AB_MERGE_C R27, RZ, R23, RZ ;  /* 0x00000017ff1b723e */ /* 0x001fe400048070ff */
[----:B------:R-:W-:-:S03]  /*3f90*/  PRMT R23, RZ, 0x7610, R23 ;  /* 0x00007610ff177816 */ /* 0x000fc60000000017 */
[----:B------:R0:W-:Y:S01]  /*3fa0*/  @!P1 STG.E.U8 desc[UR18][R6.64+0x29], R27 ;  /* 0x0000291b06009986 */ /* 0x0001e2000c101112 */
[----:B------:R-:W-:Y:S05]  /*3fb0*/  @P2 BRA `(.L_x_83) ;  /* 0x0000000000042947 */ /* 0x000fea0003800000 */
[----:B------:R0:W5:Y:S02]  /*3fc0*/  LDG.E.U8 R23, desc[UR18][R12.64+0x30] ;  /* 0x000030120c177981 */ /* 0x000164000c1e1100 */
.L_x_83:
[----:B------:R-:W-:Y:S05]  /*3fd0*/  BSYNC B1 ;  /* 0x0000000000017941 */ /* 0x000fea0003800000 */
.L_x_82:
[----:B-----5:R-:W-:Y:S01]  /*3fe0*/  LOP3.LUT R23, R23, 0xff, RZ, 0xc0, !PT ;  /* 0x000000ff17177812 */ /* 0x020fe200078ec0ff */
[----:B------:R-:W-:Y:S01]  /*3ff0*/  BSSY B1, `(.L_x_84) ;  /* 0x000000c000017945 */ /* 0x000fe20003800000 */
[----:B------:R-:W-:Y:S02]  /*4000*/  ISETP.GE.AND P1, PT, R26, 0x32, PT ;  /* 0x000000321a00780c */ /* 0x000fe40003f26270 */
[----:B------:R-:W-:Y:S02]  /*4010*/  F2FP.F16.E4M3.UNPACK_B R23, R23 ;  /* 0x00000017ff17723e */ /* 0x000fe400020006ff */
[----:B------:R-:W-:-:S03]  /*4020*/  ISETP.LT.OR P3, PT, R25, 0x1, !P1 ;  /* 0x000000011900780c */ /* 0x000fc60004f61670 */
        /* <DEDUP_REMOVED lines=8> */
.L_x_85:
[----:B------:R-:W-:Y:S05]  /*40b0*/  BSYNC B1 ;  /* 0x0000000000017941 */ /* 0x000fea0003800000 */
.L_x_84:
[----:B-----5:R-:W-:Y:S01]  /*40c0*/  LOP3.LUT R21, R21, 0xff, RZ, 0xc0, !PT ;  /* 0x000000ff15157812 */ /* 0x020fe200078ec0ff */
[----:B------:R-:W-:Y:S01]  /*40d0*/  BSSY B1, `(.L_x_86) ;  /* 0x000000b000017945 */ /* 0x000fe20003800000 */
[----:B------:R-:W-:Y:S02]  /*40e0*/  ISETP.LT.OR P0, PT, R25, 0x9, !P0 ;  /* 0x000000091900780c */ /* 0x000fe40004701670 */
[----:B------:R-:W-:-:S05]  /*40f0*/  F2FP.F16.E4M3.UNPACK_B R21, R21 ;  /* 0x00000015ff15723e */ /* 0x000fca00020006ff */
        /* <DEDUP_REMOVED lines=8> */
.L_x_87:
[----:B------:R-:W-:Y:S05]  /*4180*/  BSYNC B1 ;  /* 0x0000000000017941 */ /* 0x000fea0003800000 */
.L_x_86:
        /* <DEDUP_REMOVED lines=12> */
.L_x_89:
[----:B------:R-:W-:Y:S05]  /*4250*/  BSYNC B1 ;  /* 0x0000000000017941 */ /* 0x000fea0003800000 */
.L_x_88:
        /* <DEDUP_REMOVED lines=13> */
.L_x_91:
[----:B------:R-:W-:Y:S05]  /*4330*/  BSYNC B1 ;  /* 0x0000000000017941 */ /* 0x000fea0003800000 */
.L_x_90:
        /* <DEDUP_REMOVED lines=13> */
.L_x_93:
[----:B------:R-:W-:Y:S05]  /*4410*/  BSYNC B1 ;  /* 0x0000000000017941 */ /* 0x000fea0003800000 */
.L_x_92:
[----:B-----5:R-:W-:Y:S01]  /*4420*/  LOP3.LUT R15, R15, 0xff, RZ, 0xc0, !PT ;  /* 0x000000ff0f0f7812 */ /* 0x020fe200078ec0ff */
[----:B------:R-:W-:Y:S01]  /*4430*/  BSSY B1, `(.L_x_94) ;  /* 0x000000b000017945 */ /* 0x000fe20003800000 */
[----:B------:R-:W-:Y:S02]  /*4440*/  ISETP.LT.OR P0, PT, R25, 0x9, !P0 ;  /* 0x000000091900780c */ /* 0x000fe40004701670 */
[----:B------:R-:W-:Y:S02]  /*4450*/  F2FP.F16.E4M3.UNPACK_B R15, R15 ;  /* 0x0000000fff0f723e */ /* 0x000fe400020006ff */
[----:B0-2---:R-:W-:-:S03]  /*4460*/  PRMT R12, RZ, 0x7610, R12 ;  /* 0x00007610ff0c7816 */ /* 0x005fc6000000000c */
[----:B------:R-:W-:-:S05]  /*4470*/  HADD2.F32 R15, -RZ, R15.H0_H0 ;  /* 0x2000000fff0f7230 */ /* 0x000fca0000004100 */
[----:B------:R-:W-:-:S04]  /*4480*/  FMUL R15, R15, R10 ;  /* 0x0000000a0f0f7220 */ /* 0x000fc80000400000 */
[----:B------:R-:W-:-:S05]  /*4490*/  FFMA R15, R18, R3, R15 ;  /* 0x00000003120f7223 */ /* 0x000fca000000000f */
[----:B------:R-:W-:-:S05]  /*44a0*/  F2FP.SATFINITE.E4M3.F32.PACK_AB_MERGE_C R15, RZ, R15, RZ ;  /* 0x0000000fff0f723e */ /* 0x000fca00048070ff */
[----:B------:R0:W-:Y:S01]  /*44b0*/  @!P3 STG.E.U8 desc[UR18][R8.64+0x39], R15 ;  /* 0x0000390f0800b986 */ /* 0x0001e2000c101112 */
[----:B------:R-:W-:Y:S05]  /*44c0*/  @P0 BRA `(.L_x_95) ;  /* 0x0000000000040947 */ /* 0x000fea0003800000 */
[----:B------:R2:W5:Y:S02]  /*44d0*/  LDG.E.U8 R12, desc[UR18][R16.64+0x38] ;  /* 0x00003812100c7981 */ /* 0x000564000c1e1100 */
.L_x_95:
[----:B------:R-:W-:Y:S05]  /*44e0*/  BSYNC B1 ;  /* 0x0000000000017941 */ /* 0x000fea0003800000 */
.L_x_94:
[----:B-----5:R-:W-:Y:S01]  /*44f0*/  LOP3.LUT R12, R12, 0xff, RZ, 0xc0, !PT ;  /* 0x000000ff0c0c7812 */ /* 0x020fe200078ec0ff */
[----:B------:R-:W-:Y:S01]  /*4500*/  BSSY B1, `(.L_x_96) ;  /* 0x000000b000017945 */ /* 0x000fe20003800000 */
[----:B------:R-:W-:Y:S02]  /*4510*/  ISETP.LT.OR P1, PT, R25, 0x9, !P1 ;  /* 0x000000091900780c */ /* 0x000fe40004f21670 */
[----:B------:R-:W-:-:S05]  /*4520*/  F2FP.F16.E4M3.UNPACK_B R12, R12 ;  /* 0x0000000cff0c723e */ /* 0x000fca00020006ff */
[----:B01----:R-:W-:-:S05]  /*4530*/  HADD2.F32 R9, -RZ, R12.H0_H0 ;  /* 0x2000000cff097230 */ /* 0x003fca0000004100 */
[----:B------:R-:W-:-:S04]  /*4540*/  FMUL R8, R9, R10 ;  /* 0x0000000a09087220 */ /* 0x000fc80000400000 */
[----:B------:R-:W-:-:S05]  /*4550*/  FFMA R8, R11, R3, R8 ;  /* 0x000000030b087223 */ /* 0x000fca0000000008 */
[----:B------:R-:W-:Y:S02]  /*4560*/  F2FP.SATFINITE.E4M3.F32.PACK_AB_MERGE_C R9, RZ, R8, RZ ;  /* 0x00000008ff09723e */ /* 0x000fe400048070ff */
[----:B------:R-:W-:-:S03]  /*4570*/  PRMT R8, RZ, 0x7610, R8 ;  /* 0x00007610ff087816 */ /* 0x000fc60000000008 */
[----:B------:R0:W-:Y:S01]  /*4580*/  @!P0 STG.E.U8 desc[UR18][R6.64+0x38], R9 ;  /* 0x0000380906008986 */ /* 0x0001e2000c101112 */
[----:B------:R-:W-:Y:S05]  /*4590*/  @P1 BRA `(.L_x_97) ;  /* 0x0000000000041947 */ /* 0x000fea0003800000 */
[----:B------:R1:W5:Y:S02]  /*45a0*/  LDG.E.U8 R8, desc[UR18][R16.64+0x39] ;  /* 0x0000391210087981 */ /* 0x000364000c1e1100 */
.L_x_97:
[----:B------:R-:W-:Y:S05]  /*45b0*/  BSYNC B1 ;  /* 0x0000000000017941 */ /* 0x000fea0003800000 */
.L_x_96:
[----:B------:R-:W-:Y:S05]  /*45c0*/  @P1 BRA `(.L_x_98) ;  /* 0x0000000800601947 */ /* 0x000fea0003800000 */
[----:B-----5:R-:W-:-:S04]  /*45d0*/  LOP3.LUT R8, R8, 0xff, RZ, 0xc0, !PT ;  /* 0x000000ff08087812 */ /* 0x020fc800078ec0ff */
[----:B------:R-:W-:-:S05]  /*45e0*/  F2FP.F16.E4M3.UNPACK_B R8, R8 ;  /* 0x00000008ff08723e */ /* 0x000fca00020006ff */
[----:B0-----:R-:W-:-:S05]  /*45f0*/  HADD2.F32 R9, -RZ, R8.H0_H0 ;  /* 0x20000008ff097230 */ /* 0x001fca0000004100 */
[----:B------:R-:W-:-:S04]  /*4600*/  FMUL R9, R9, R10 ;  /* 0x0000000a09097220 */ /* 0x000fc80000400000 */
[----:B------:R-:W-:-:S05]  /*4610*/  FFMA R9, R14, R3, R9 ;  /* 0x000000030e097223 */ /* 0x000fca0000000009 */
[----:B------:R-:W-:-:S05]  /*4620*/  F2FP.SATFINITE.E4M3.F32.PACK_AB_MERGE_C R9, RZ, R9, RZ ;  /* 0x00000009ff09723e */ /* 0x000fca00048070ff */
[----:B------:R0:W-:Y:S01]  /*4630*/  STG.E.U8 desc[UR18][R6.64+0x39], R9 ;  /* 0x0000390906007986 */ /* 0x0001e2000c101112 */
[----:B------:R-:W-:Y:S05]  /*4640*/  BRA `(.L_x_98) ;  /* 0x0000000800407947 */ /* 0x000fea0003800000 */
.L_x_33:
[C---:B------:R-:W-:Y:S01]  /*4650*/  ISETP.GE.AND P3, PT, R26.reuse, 0x1, PT ;  /* 0x000000011a00780c */ /* 0x040fe20003f66270 */
[-C--:B--2---:R-:W-:Y:S01]  /*4660*/  FMUL R79, R79, R3.reuse ;  /* 0x000000034f4f7220 */ /* 0x084fe20000400000 */
[----:B------:R-:W-:Y:S01]  /*4670*/  ISETP.GE.AND P0, PT, R26, 0x2, PT ;  /* 0x000000021a00780c */ /* 0x000fe20003f06270 */
[-C--:B------:R-:W-:Y:S01]  /*4680*/  FMUL R78, R78, R3.reuse ;  /* 0x000000034e4e7220 */ /* 0x080fe20000400000 */
[----:B------:R-:W-:Y:S01]  /*4690*/  ISETP.LT.OR P1, PT, R25, 0x1, !P3 ;  /* 0x000000011900780c */ /* 0x000fe20005f21670 */
[-C--:B------:R-:W-:Y:S01]  /*46a0*/  FMUL R77, R77, R3.reuse ;  /* 0x000000034d4d7220 */ /* 0x080fe20000400000 */
[C---:B------:R-:W-:Y:S01]  /*46b0*/  ISETP.LT.OR P2, PT, R25.reuse, 0x1, !P0 ;  /* 0x000000011900780c */ /* 0x040fe20004741670 */
[-C--:B------:R-:W-:Y:S01]  /*46c0*/  FMUL R76, R76, R3.reuse ;  /* 0x000000034c4c7220 */ /* 0x080fe20000400000 */
[----:B------:R-:W-:Y:S01]  /*46d0*/  ISETP.LT.OR P3, PT, R25, 0x9, !P3 ;  /* 0x000000091900780c */ /* 0x000fe20005f61670 */
[----:B------:R-:W-:Y:S01]  /*46e0*/  FMUL R75, R75, R3 ;  /* 0x000000034b4b7220 */ /* 0x000fe20000400000 */
[----:B------:R-:W-:Y:S01]  /*46f0*/  F2FP.SATFINITE.E4M3.F32.PACK_AB_MERGE_C R79, RZ, R79, RZ ;  /* 0x0000004fff4f723e */ /* 0x000fe200048070ff */
[-C--:B------:R-:W-:Y:S01]  /*4700*/  FMUL R74, R74, R3.reuse ;  /* 0x000000034a4a7220 */ /* 0x080fe20000400000 */
[----:B------:R-:W-:Y:S01]  /*4710*/  F2FP.SATFINITE.E4M3.F32.PACK_AB_MERGE_C R13, RZ, R78, RZ ;  /* 0x0000004eff0d723e */ /* 0x000fe200048070ff */
[----:B------:R-:W-:Y:S01]  /*4720*/  FMUL R73, R73, R3 ;  /* 0x0000000349497220 */ /* 0x000fe20000400000 */
[----:B------:R-:W-:Y:S01]  /*4730*/  F2FP.SATFINITE.E4M3.F32.PACK_AB_MERGE_C R77, RZ, R77, RZ ;  /* 0x0000004dff4d723e */ /* 0x000fe200048070ff */
[-C--:B------:R-:W-:Y:S01]  /*4740*/  FMUL R72, R72, R3.reuse ;  /* 0x0000000348487220 */ /* 0x080fe20000400000 */
[----:B------:R-:W-:Y:S01]  /*4750*/  ISETP.LT.OR P0, PT, R25, 0x9, !P0 ;  /* 0x000000091900780c */ /* 0x000fe20004701670 */
[----:B------:R-:W-:Y:S01]  /*4760*/  @!P1 STG.E.U8 desc[UR18][R8.64], R79 ;  /* 0x0000004f08009986 */ /* 0x000fe2000c101112 */
[C---:B------:R-:W-:Y:S01]  /*4770*/  ISETP.GE.AND P1, PT, R26.reuse, 0x9, PT ;  /* 0x000000091a00780c */ /* 0x040fe20003f26270 */
[----:B------:R-:W-:Y:S01]  /*4780*/  FMUL R71, R71, R3 ;  /* 0x0000000347477220 */ /* 0x000fe20000400000 */
[----:B------:R-:W-:Y:S01]  /*4790*/  F2FP.SATFINITE.E4M3.F32.PACK_AB_MERGE_C R75, RZ, R75, RZ ;  /* 0x0000004bff4b723e */ /* 0x000fe200048070ff */
[----:B------:R0:W-:Y:S01]  /*47a0*/  @!P2 STG.E.U8 desc[UR18][R8.64+0x1], R13 ;  /* 0x0000010d0800a986 */ /* 0x0001e2000c101112 */
[----:B------:R-:W-:Y:S01]  /*47b0*/  ISETP.GE.AND P2, PT, R26, 0xa, PT ;  /* 0x0000000a1a00780c */ /* 0x000fe20003f46270 */
[-C--:B------:R-:W-:Y:S01]  /*47c0*/  FMUL R70, R70, R3.reuse ;  /* 0x0000000346467220 */ /* 0x080fe20000400000 */
[----:B------:R-:W-:Y:S01]  /*47d0*/  F2FP.SATFINITE.E4M3.F32.PACK_AB_MERGE_C R17, RZ, R74, RZ ;  /* 0x0000004aff11723e */ /* 0x000fe200048070ff */
[----:B------:R-:W-:Y:S01]  /*47e0*/  @!P3 STG.E.U8 desc[UR18][R6.64], R77 ;  /* 0x0000004d0600b986 */ /* 0x000fe2000c101112 */
[C---:B------:R-:W-:Y:S01]  /*47f0*/  ISETP.LT.OR P3, PT, R25.reuse, 0x1, !P1 ;  /* 0x000000011900780c */ /* 0x040fe20004f61670 */
[-C--:B------:R-:W-:Y:S01]  /*4800*/  FMUL R68, R68, R3.reuse ;  /* 0x0000000344447220 */ /* 0x080fe20000400000 */
[----:B------:R-:W-:Y:S01]  /*4810*/  ISETP.LT.OR P5, PT, R25, 0x1, !P2 ;  /* 0x000000011900780c */ /* 0x000fe200057a1670 */
[-C--:B------:R-:W-:Y:S01]  /*4820*/  FMUL R67, R67, R3.reuse ;  /* 0x0000000343437220 */ /* 0x080fe20000400000 */
[----:B------:R-:W-:Y:S01]  /*4830*/  ISETP.LT.OR P1, PT, R25, 0x9, !P1 ;  /* 0x000000091900780c */ /* 0x000fe20004f21670 */
[----:B------:R-:W-:Y:S01]  /*4840*/  FMUL R65, R65, R3 ;  /* 0x0000000341417220 */ /* 0x000fe20000400000 */
[----:B------:R-:W-:Y:S01]  /*4850*/  F2FP.SATFINITE.E4M3.F32.PACK_AB_MERGE_C R73, RZ, R73, RZ ;  /* 0x00000049ff49723e */ /* 0x000fe200048070ff */
[-C--:B------:R-:W-:Y:S01]  /*4860*/  FMUL R66, R66, R3.reuse ;  /* 0x0000000342427220 */ /* 0x080fe20000400000 */
[----:B0-----:R-:W-:Y:S01]  /*4870*/  F2FP.SATFINITE.E4M3.F32.PACK_AB_MERGE_C R13, RZ, R76, RZ ;  /* 0x0000004cff0d723e */ /* 0x001fe200048070ff */
[-C--:B------:R-:W-:Y:S01]  /*4880*/  FMUL R64, R64, R3.reuse ;  /* 0x0000000340407220 */ /* 0x080fe20000400000 */
[----:B------:R-:W-:Y:S01]  /*4890*/  ISETP.LT.OR P2, PT, R25, 0x9, !P2 ;  /* 0x000000091900780c */ /* 0x000fe20005741670 */
[-C--:B------:R-:W-:Y:S01]  /*48a0*/  FMUL R63, R63, R3.reuse ;  /* 0x000000033f3f7220 */ /* 0x080fe20000400000 */
[----:B------:R-:W-:Y:S01]  /*48b0*/  F2FP.SATFINITE.E4M3.F32.PACK_AB_MERGE_C R27, RZ, R72, RZ ;  /* 0x00000048ff1b723e */ /* 0x000fe200048070ff */
[----:B------:R0:W-:Y:S01]  /*48c0*/  @!P0 STG.E.U8 desc[UR18][R6.64+0x1], R13 ;  /* 0x0000010d06008986 */ /* 0x0001e2000c101112 */
[C---:B------:R-:W-:Y:S01]  /*48d0*/  ISETP.GE.AND P0, PT, R26.reuse, 0x11, PT ;  /* 0x000000111a00780c */ /* 0x040fe20003f06270 */
[----:B------:R-:W-:Y:S01]  /*48e0*/  FMUL R61, R61, R3 ;  /* 0x000000033d3d7220 */ /* 0x000fe20000400000 */
[----:B------:R-:W-:Y:S01]  /*48f0*/  F2FP.SATFINITE.E4M3.F32.PACK_AB_MERGE_C R71, RZ, R71, RZ ;  /* 0x00000047ff47723e */ /* 0x000fe200048070ff */
[----:B------:R-:W-:Y:S01]  /*4900*/  @!P3 STG.E.U8 desc[UR18][R8.64+0x8], R75 ;  /* 0x0000084b0800b986 */ /* 0x000fe2000c101112 */
[----:B------:R-:W-:Y:S01]  /*4910*/  ISETP.GE.AND P3, PT, R26, 0x12, PT ;  /* 0x000000121a00780c */ /* 0x000fe20003f66270 */
[----:B------:R-:W-:Y:S01]  /*4920*/  FMUL R62, R62, R3 ;  /* 0x000000033e3e7220 */ /* 0x000fe20000400000 */
[----:B------:R-:W-:Y:S01]  /*4930*/  F2FP.SATFINITE.E4M3.F32.PACK_AB_MERGE_C R67, RZ, R67, RZ ;  /* 0x00000043ff43723e */ /* 0x000fe200048070ff */
[----:B------:R1:W-:Y:S01]  /*4940*/  @!P5 STG.E.U8 desc[UR18][R8.64+0x9], R17 ;  /* 0x000009110800d986 */ /* 0x0003e2000c101112 */
[----:B------:R-:W-:Y:S01]  /*4950*/  ISETP.LT.OR P5, PT, R25, 0x1, !P3 ;  /* 0x000000011900780c */ /* 0x000fe20005fa1670 */
[-C--:B------:R-:W-:Y:S01]  /*4960*/  FMUL R59, R59, R3.reuse ;  /* 0x000000033b3b7220 */ /* 0x080fe20000400000 */
[C---:B------:R-:W-:Y:S01]  /*4970*/  ISETP.LT.OR P3, PT, R25.reuse, 0x9, !P3 ;  /* 0x000000091900780c */ /* 0x040fe20005f61670 */
[----:B------:R-:W-:Y:S01]  /*4980*/  @!P1 STG.E.U8 desc[UR18][R6.64+0x8], R73 ;  /* 0x0000084906009986 */ /* 0x000fe2000c101112 */
[----:B------:R-:W-:Y:S01]  /*4990*/  ISETP.LT.OR P1, PT, R25, 0x1, !P0 ;  /* 0x000000011900780c */ /* 0x000fe20004721670 */
[-C--:B------:R-:W-:Y:S01]  /*49a0*/  FMUL R60, R60, R3.reuse ;  /* 0x000000033c3c7220 */ /* 0x080fe20000400000 */
[----:B0-----:R-:W-:Y:S01]  /*49b0*/  F2FP.SATFINITE.E4M3.F32.PACK_AB_MERGE_C R13, RZ, R70, RZ ;  /* 0x00000046ff0d723e */ /* 0x001fe200048070ff */
[----:B------:R-:W-:Y:S01]  /*49c0*/  @!P2 STG.E.U8 desc[UR18][R6.64+0x9], R27 ;  /* 0x0000091b0600a986 */ /* 0x000fe2000c101112 */
[----:B------:R-:W-:Y:S01]  /*49d0*/  ISETP.GE.AND P2, PT, R26, 0x19, PT ;  /* 0x000000191a00780c */ /* 0x000fe20003f46270 */
[-C--:B------:R-:W-:Y:S01]  /*49e0*/  FMUL R57, R57, R3.reuse ;  /* 0x0000000339397220 */ /* 0x080fe20000400000 */
[C---:B------:R-:W-:Y:S01]  /*49f0*/  ISETP.LT.OR P0, PT, R25.reuse, 0x9, !P0 ;  /* 0x000000091900780c */ /* 0x040fe20004701670 */
[-C--:B------:R-:W-:Y:S01]  /*4a00*/  FMUL R58, R58, R3.reuse ;  /* 0x000000033a3a7220 */ /* 0x080fe20000400000 */
[----:B------:R-:W-:Y:S01]  /*4a10*/  ISETP.LT.OR P6, PT, R25, 0x1, !P2 ;  /* 0x000000011900780c */ /* 0x000fe200057c1670 */
[----:B------:R0:W-:Y:S01]  /*4a20*/  @!P5 STG.E.U8 desc[UR18][R8.64+0x11], R13 ;  /* 0x0000110d0800d986 */ /* 0x0001e2000c101112 */
[----:B-1----:R-:W-:Y:S01]  /*4a30*/  F2FP.SATFINITE.E4M3.F32.PACK_AB_MERGE_C R17, RZ, R68, RZ ;  /* 0x00000044ff11723e */ /* 0x002fe200048070ff */
[----:B------:R-:W-:Y:S01]  /*4a40*/  FMUL R56, R56, R3 ;  /* 0x0000000338387220 */ /* 0x000fe20000400000 */
[----:B------:R-:W-:Y:S01]  /*4a50*/  F2FP.SATFINITE.E4M3.F32.PACK_AB_MERGE_C R65, RZ, R65, RZ ;  /* 0x00000041ff41723e */ /* 0x000fe200048070ff */
[----:B------:R-:W-:Y:S01]  /*4a60*/  @!P1 STG.E.U8 desc[UR18][R8.64+0x10], R71 ;  /* 0x0000104708009986 */ /* 0x000fe2000c101112 */
[----:B------:R-:W-:Y:S01]  /*4a70*/  ISETP.GE.AND P1, PT, R26, 0x1a, PT ;  /* 0x0000001a1a00780c */ /* 0x000fe20003f26270 */
[-C--:B------:R-:W-:Y:S01]  /*4a80*/  FMUL R23, R23, R3.reuse ;  /* 0x0000000317177220 */ /* 0x080fe20000400000 */
[C---:B------:R-:W-:Y:S01]  /*4a90*/  ISETP.LT.OR P2, PT, R25.reuse, 0x9, !P2 ;  /* 0x000000091900780c */ /* 0x040fe20005741670 */
[----:B------:R1:W-:Y:S01]  /*4aa0*/  @!P3 STG.E.U8 desc[UR18][R6.64+0x11], R17 ;  /* 0x000011110600b986 */ /* 0x0003e2000c101112 */
[----:B------:R-:W-:Y:S01]  /*4ab0*/  ISETP.LT.OR P5, PT, R25, 0x1, !P1 ;  /* 0x000000011900780c */ /* 0x000fe20004fa1670 */
[-C--:B------:R-:W-:Y:S01]  /*4ac0*/  FMUL R21, R21, R3.reuse ;  /* 0x0000000315157220 */ /* 0x080fe20000400000 */
[----:B------:R-:W-:Y:S01]  /*4ad0*/  ISETP.LT.OR P3, PT, R25, 0x9, !P1 ;  /* 0x000000091900780c */ /* 0x000fe20004f61670 */
[----:B------:R-:W-:Y:S01]  /*4ae0*/  @!P0 STG.E.U8 desc[UR18][R6.64+0x10], R67 ;  /* 0x0000104306008986 */ /* 0x000fe2000c101112 */
[----:B0-----:R-:W-:Y:S01]  /*4af0*/  F2FP.SATFINITE.E4M3.F32.PACK_AB_MERGE_C R13, RZ, R66, RZ ;  /* 0x00000042ff0d723e */ /* 0x001fe200048070ff */
[-C--:B------:R-:W-:Y:S01]  /*4b00*/  FMUL R22, R22, R3.reuse ;  /* 0x0000000316167220 */ /* 0x080fe20000400000 */
[C---:B------:R-:W-:Y:S01]  /*4b10*/  ISETP.GE.AND P0, PT, R26.reuse, 0x21, PT ;  /* 0x000000211a00780c */ /* 0x040fe20003f06270 */
[----:B------:R-:W-:Y:S01]  /*4b20*/  @!P6 STG.E.U8 desc[UR18][R8.64+0x18], R65 ;  /* 0x000018410800e986 */ /* 0x000fe2000c101112 */
[----:B------:R-:W-:Y:S01]  /*4b30*/  ISETP.GE.AND P1, PT, R26, 0x22, PT ;  /* 0x000000221a00780c */ /* 0x000fe20003f26270 */
[-C--:B------:R-:W-:Y:S01]  /*4b40*/  FMUL R19, R19, R3.reuse ;  /* 0x0000000313137220 */ /* 0x080fe20000400000 */
[C---:B------:R-:W-:Y:S01]  /*4b50*/  ISETP.LT.OR P6, PT, R25.reuse, 0x1, !P0 ;  /* 0x000000011900780c */ /* 0x040fe200047c1670 */
[-C--:B------:R-:W-:Y:S01]  /*4b60*/  FMUL R20, R20, R3.reuse ;  /* 0x0000000314147220 */ /* 0x080fe20000400000 */
[----:B-1----:R-:W-:Y:S01]  /*4b70*/  F2FP.SATFINITE.E4M3.F32.PACK_AB_MERGE_C R17, RZ, R64, RZ ;  /* 0x00000040ff11723e */ /* 0x002fe200048070ff */
[----:B------:R0:W-:Y:S01]  /*4b80*/  @!P5 STG.E.U8 desc[UR18][R8.64+0x19], R13 ;  /* 0x0000190d0800d986 */ /* 0x0001e2000c101112 */
[----:B------:R-:W-:Y:S01]  /*4b90*/  ISETP.LT.OR P5, PT, R25, 0x1, !P1 ;  /* 0x000000011900780c */ /* 0x000fe20004fa1670 */
[----:B------:R-:W-:Y:S01]  /*4ba0*/  FMUL R15, R15, R3 ;  /* 0x000000030f0f7220 */ /* 0x000fe20000400000 */
[----:B------:R-:W-:Y:S01]  /*4bb0*/  F2FP.SATFINITE.E4M3.F32.PACK_AB_MERGE_C R63, RZ, R63, RZ ;  /* 0x0000003fff3f723e */ /* 0x000fe200048070ff */
[----:B------:R1:W-:Y:S01]  /*4bc0*/  @!P3 STG.E.U8 desc[UR18][R6.64+0x19], R17 ;  /* 0x000019110600b986 */ /* 0x0003e2000c101112 */
[----:B------:R-:W-:Y:S01]  /*4bd0*/  F2FP.SATFINITE.E4M3.F32.PACK_AB_MERGE_C R61, RZ, R61, RZ ;  /* 0x0000003dff3d723e */ /* 0x000fe200048070ff */
[-C--:B------:R-:W-:Y:S01]  /*4be0*/  FMUL R18, R18, R3.reuse ;  /* 0x0000000312127220 */ /* 0x080fe20000400000 */
[----:B------:R-:W-:Y:S01]  /*4bf0*/  F2FP.SATFINITE.E4M3.F32.PACK_AB_MERGE_C R27, RZ, R62, RZ ;  /* 0x0000003eff1b723e */ /* 0x000fe200048070ff */
[----:B------:R-:W-:Y:S01]  /*4c00*/  @!P2 STG.E.U8 desc[UR18][R6.64+0x18], R63 ;  /* 0x0000183f0600a986 */ /* 0x000fe2000c101112 */
[----:B------:R-:W-:Y:S01]  /*4c10*/  ISETP.LT.OR P3, PT, R25, 0x9, !P1 ;  /* 0x000000091900780c */ /* 0x000fe20004f61670 */
[-C--:B------:R-:W-:Y:S01]  /*4c20*/  FMUL R11, R11, R3.reuse ;  /* 0x000000030b0b7220 */ /* 0x080fe20000400000 */
[----:B------:R-:W-:Y:S01]  /*4c30*/  ISETP.GE.AND P2, PT, R26, 0x29, PT ;  /* 0x000000291a00780c */ /* 0x000fe20003f46270 */
[----:B------:R-:W-:Y:S01]  /*4c40*/  @!P6 STG.E.U8 desc[UR18][R8.64+0x20], R61 ;  /* 0x0000203d0800e986 */ /* 0x000fe2000c101112 */
[C---:B------:R-:W-:Y:S01]  /*4c50*/  ISETP.LT.OR P0, PT, R25.reuse, 0x9, !P0 ;  /* 0x000000091900780c */ /* 0x040fe20004701670 */
[----:B------:R-:W-:Y:S01]  /*4c60*/  FMUL R14, R14, R3 ;  /* 0x000000030e0e7220 */ /* 0x000fe20000400000 */
[----:B------:R-:W-:Y:S01]  /*4c70*/  ISETP.GE.AND P1, PT, R26, 0x2a, PT ;  /* 0x0000002a1a00780c */ /* 0x000fe20003f26270 */
[----:B------:R-:W-:Y:S01]  /*4c80*/  @!P5 STG.E.U8 desc[UR18][R8.64+0x21], R27 ;  /* 0x0000211b0800d986 */ /* 0x000fe2000c101112 */
[----:B------:R-:W-:-:S02]  /*4c90*/  ISETP.LT.OR P6, PT, R25, 0x1, !P2 ;  /* 0x000000011900780c */ /* 0x000fc400057c1670 */
[C---:B------:R-:W-:Y:S02]  /*4ca0*/  ISETP.LT.OR P5, PT, R25.reuse, 0x1, !P1 ;  /* 0x000000011900780c */ /* 0x040fe40004fa1670 */
[----:B------:R-:W-:Y:S02]  /*4cb0*/  F2FP.SATFINITE.E4M3.F32.PACK_AB_MERGE_C R59, RZ, R59, RZ ;  /* 0x0000003bff3b723e */ /* 0x000fe400048070ff */
[----:B0-----:R-:W-:Y:S02]  /*4cc0*/  F2FP.SATFINITE.E4M3.F32.PACK_AB_MERGE_C R13, RZ, R60, RZ ;  /* 0x0000003cff0d723e */ /* 0x001fe400048070ff */
[----:B------:R-:W-:Y:S01]  /*4cd0*/  F2FP.SATFINITE.E4M3.F32.PACK_AB_MERGE_C R57, RZ, R57, RZ ;  /* 0x00000039ff39723e */ /* 0x000fe200048070ff */
[----:B------:R-:W-:Y:S01]  /*4ce0*/  @!P0 STG.E.U8 desc[UR18][R6.64+0x20], R59 ;  /* 0x0000203b06008986 */ /* 0x000fe2000c101112 */
[----:B-1----:R-:W-:Y:S02]  /*4cf0*/  F2FP.SATFINITE.E4M3.F32.PACK_AB_MERGE_C R17, RZ, R58, RZ ;  /* 0x0000003aff11723e */ /* 0x002fe400048070ff */
[C---:B------:R-:W-:Y:S01]  /*4d00*/  ISETP.LT.OR P1, PT, R25.reuse, 0x9, !P1 ;  /* 0x000000091900780c */ /* 0x040fe20004f21670 */
[----:B------:R0:W-:Y:S01]  /*4d10*/  @!P3 STG.E.U8 desc[UR18][R6.64+0x21], R13 ;  /* 0x0000210d0600b986 */ /* 0x0001e2000c101112 */
[----:B------:R-:W-:-:S02]  /*4d20*/  ISETP.LT.OR P2, PT, R25, 0x9, !P2 ;  /* 0x000000091900780c */ /* 0x000fc40005741670 */
[C---:B------:R-:W-:Y:S01]  /*4d30*/  ISETP.GE.AND P3, PT, R26.reuse, 0x31, PT ;  /* 0x000000311a00780c */ /* 0x040fe20003f66270 */
[----:B------:R-:W-:Y:S01]  /*4d40*/  @!P6 STG.E.U8 desc[UR18][R8.64+0x28], R57 ;  /* 0x000028390800e986 */ /* 0x000fe2000c101112 */
[----:B------:R-:W-:Y:S02]  /*4d50*/  ISETP.GE.AND P0, PT, R26, 0x32, PT ;  /* 0x000000321a00780c */ /* 0x000fe40003f06270 */
[----:B------:R-:W-:Y:S01]  /*4d60*/  F2FP.SATFINITE.E4M3.F32.PACK_AB_MERGE_C R23, RZ, R23, RZ ;  /* 0x00000017ff17723e */ /* 0x000fe200048070ff */
[----:B------:R1:W-:Y:S01]  /*4d70*/  @!P5 STG.E.U8 desc[UR18][R8.64+0x29], R17 ;  /* 0x000029110800d986 */ /* 0x0003e2000c101112 */
[C---:B------:R-:W-:Y:S02]  /*4d80*/  ISETP.LT.OR P5, PT, R25.reuse, 0x1, !P3 ;  /* 0x000000011900780c */ /* 0x040fe40005fa1670 */
[----:B------:R-:W-:Y:S02]  /*4d90*/  ISETP.LT.OR P6, PT, R25, 0x1, !P0 ;  /* 0x000000011900780c */ /* 0x000fe400047c1670 */
[----:B0-----:R-:W-:Y:S01]  /*4da0*/  F2FP.SATFINITE.E4M3.F32.PACK_AB_MERGE_C R13, RZ, R56, RZ ;  /* 0x00000038ff0d723e */ /* 0x001fe200048070ff */
[----:B------:R-:W-:Y:S01]  /*4db0*/  @!P2 STG.E.U8 desc[UR18][R6.64+0x28], R23 ;  /* 0x000028170600a986 */ /* 0x000fe2000c101112 */
[----:B------:R-:W-:-:S02]  /*4dc0*/  F2FP.SATFINITE.E4M3.F32.PACK_AB_MERGE_C R21, RZ, R21, RZ ;  /* 0x00000015ff15723e */ /* 0x000fc400048070ff */
[C---:B------:R-:W-:Y:S01]  /*4dd0*/  ISETP.GE.AND P2, PT, R26.reuse, 0x3a, PT ;  /* 0x0000003a1a00780c */ /* 0x040fe20003f46270 */
[----:B------:R0:W-:Y:S01]  /*4de0*/  @!P1 STG.E.U8 desc[UR18][R6.64+0x29], R13 ;  /* 0x0000290d06009986 */ /* 0x0001e2000c101112 */
[C---:B------:R-:W-:Y:S02]  /*4df0*/  ISETP.LT.OR P1, PT, R25.reuse, 0x9, !P3 ;  /* 0x000000091900780c */ /* 0x040fe40005f21670 */
[----:B-1----:R-:W-:Y:S01]  /*4e00*/  F2FP.SATFINITE.E4M3.F32.PACK_AB_MERGE_C R17, RZ, R22, RZ ;  /* 0x00000016ff11723e */ /* 0x002fe200048070ff */
[----:B------:R-:W-:Y:S01]  /*4e10*/  @!P5 STG.E.U8 desc[UR18][R8.64+0x30], R21 ;  /* 0x000030150800d986 */ /* 0x000fe2000c101112 */
[----:B------:R-:W-:Y:S02]  /*4e20*/  ISETP.GE.AND P3, PT, R26, 0x39, PT ;  /* 0x000000391a00780c */ /* 0x000fe40003f66270 */
[C---:B------:R-:W-:Y:S01]  /*4e30*/  ISETP.LT.OR P0, PT, R25.reuse, 0x9, !P0 ;  /* 0x000000091900780c */ /* 0x040fe20004701670 */
[----:B------:R1:W-:Y:S01]  /*4e40*/  @!P6 STG.E.U8 desc[UR18][R8.64+0x31], R17 ;  /* 0x000031110800e986 */ /* 0x0003e2000c101112 */
[----:B------:R-:W-:-:S02]  /*4e50*/  ISETP.LT.OR P5, PT, R25, 0x1, !P3 ;  /* 0x000000011900780c */ /* 0x000fc40005fa1670 */
[C---:B------:R-:W-:Y:S02]  /*4e60*/  ISETP.LT.OR P6, PT, R25.reuse, 0x1, !P2 ;  /* 0x000000011900780c */ /* 0x040fe400057c1670 */
[C---:B------:R-:W-:Y:S02]  /*4e70*/  ISETP.LT.OR P3, PT, R25.reuse, 0x9, !P3 ;  /* 0x000000091900780c */ /* 0x040fe40005f61670 */
[----:B------:R-:W-:Y:S02]  /*4e80*/  ISETP.LT.OR P2, PT, R25, 0x9, !P2 ;  /* 0x000000091900780c */ /* 0x000fe40005741670 */
[----:B------:R-:W-:Y:S02]  /*4e90*/  F2FP.SATFINITE.E4M3.F32.PACK_AB_MERGE_C R19, RZ, R19, RZ ;  /* 0x00000013ff13723e */ /* 0x000fe400048070ff */
[----:B0-----:R-:W-:Y:S02]  /*4ea0*/  F2FP.SATFINITE.E4M3.F32.PACK_AB_MERGE_C R13, RZ, R20, RZ ;  /* 0x00000014ff0d723e */ /* 0x001fe400048070ff */
[----:B------:R-:W-:Y:S01]  /*4eb0*/  F2FP.SATFINITE.E4M3.F32.PACK_AB_MERGE_C R15, RZ, R15, RZ ;  /* 0x0000000fff0f723e */ /* 0x000fe200048070ff */
[----:B------:R0:W-:Y:S01]  /*4ec0*/  @!P1 STG.E.U8 desc[UR18][R6.64+0x30], R19 ;  /* 0x0000301306009986 */ /* 0x0001e2000c101112 */
[----:B-1----:R-:W-:-:S02]  /*4ed0*/  F2FP.SATFINITE.E4M3.F32.PACK_AB_MERGE_C R17, RZ, R18, RZ ;  /* 0x00000012ff11723e */ /* 0x002fc400048070ff */
[----:B------:R-:W-:Y:S01]  /*4ee0*/  F2FP.SATFINITE.E4M3.F32.PACK_AB_MERGE_C R11, RZ, R11, RZ ;  /* 0x0000000bff0b723e */ /* 0x000fe200048070ff */
[----:B------:R0:W-:Y:S01]  /*4ef0*/  @!P0 STG.E.U8 desc[UR18][R6.64+0x31], R13 ;  /* 0x0000310d06008986 */ /* 0x0001e2000c101112 */
[----:B------:R-:W-:-:S03]  /*4f00*/  F2FP.SATFINITE.E4M3.F32.PACK_AB_MERGE_C R21, RZ, R14, RZ ;  /* 0x0000000eff15723e */ /* 0x000fc600048070ff */
[----:B------:R0:W-:Y:S04]  /*4f10*/  @!P5 STG.E.U8 desc[UR18][R8.64+0x38], R15 ;  /* 0x0000380f0800d986 */ /* 0x0001e8000c101112 */
[----:B------:R0:W-:Y:S04]  /*4f20*/  @!P6 STG.E.U8 desc[UR18][R8.64+0x39], R17 ;  /* 0x000039110800e986 */ /* 0x0001e8000c101112 */
[----:B------:R0:W-:Y:S04]  /*4f30*/  @!P3 STG.E.U8 desc[UR18][R6.64+0x38], R11 ;  /* 0x0000380b0600b986 */ /* 0x0001e8000c101112 */
[----:B------:R0:W-:Y:S02]  /*4f40*/  @!P2 STG.E.U8 desc[UR18][R6.64+0x39], R21 ;  /* 0x000039150600a986 */ /* 0x0001e4000c101112 */
.L_x_98:
[----:B------:R-:W-:Y:S05]  /*4f50*/  BSYNC B0 ;  /* 0x0000000000007941 */ /* 0x000fea0003800000 */
.L_x_32:
[----:B------:R-:W-:Y:S01]  /*4f60*/  ULDC UR6, c[0x0][0xc] ;  /* 0x0000030000067ab9 */ /* 0x000fe20000000800 */
[----:B------:R-:W-:Y:S01]  /*4f70*/  ULDC UR7, c[0x0][0x10] ;  /* 0x0000040000077ab9 */ /* 0x000fe20000000800 */
[----:B0-----:R-:W0:Y:S01]  /*4f80*/  LDC R9, c[0x0][0x14] ;  /* 0x00000500ff097b82 */ /* 0x001e220000000800 */
[----:B------:R-:W-:Y:S01]  /*4f90*/  UIMAD.WIDE.U32 UR6, UR6, UR7, URZ ;  /* 0x00000007060672a5 */ /* 0x000fe2000f8e003f */
[----:B------:R-:W-:Y:S02]  /*4fa0*/  IMAD.MOV.U32 R6, RZ, RZ, R0 ;  /* 0x000000ffff067224 */ /* 0x000fe400078e0000 */
[----:B------:R-:W-:Y:S02]  /*4fb0*/  IMAD.MOV.U32 R7, RZ, RZ, R5 ;  /* 0x000000ffff077224 */ /* 0x000fe400078e0005 */
[----:B------:R-:W-:Y:S02]  /*4fc0*/  IMAD.MOV.U32 R12, RZ, RZ, -0x1 ;  /* 0xffffffffff0c7424 */ /* 0x000fe400078e00ff */
[----:B------:R-:W-:-:S02]  /*4fd0*/  IMAD.MOV.U32 R69, RZ, RZ, -0x1 ;  /* 0xffffffffff457424 */ /* 0x000fc400078e00ff */
[----:B0-----:R-:W-:-:S04]  /*4fe0*/  IMAD.WIDE.U32 R6, R9, UR6, R6 ;  /* 0x0000000609067c25 */ /* 0x001fc8000f8e0006 */
[----:B------:R-:W-:Y:S01]  /*4ff0*/  IMAD R5, R9, UR7, RZ ;  /* 0x0000000709057c24 */ /* 0x000fe2000f8e02ff */
[----:B------:R-:W-:Y:S01]  /*5000*/  ULDC.64 UR6, c[0x0][0x650] ;  /* 0x0001940000067ab9 */ /* 0x000fe20000000a00 */
[----:B------:R-:W-:Y:S01]  /*5010*/  IMAD.MOV.U32 R0, RZ, RZ, R6 ;  /* 0x000000ffff007224 */ /* 0x000fe200078e0006 */
[----:B------:R-:W-:Y:S01]  /*5020*/  ISETP.GE.U32.AND P0, PT, R6, UR6, PT ;  /* 0x0000000606007c0c */ /* 0x000fe2000bf06070 */
[----:B------:R-:W-:Y:S01]  /*5030*/  IMAD.IADD R5, R7, 0x1, R5 ;  /* 0x0000000107057824 */ /* 0x000fe200078e0205 */
[----:B------:R-:W-:-:S04]  /*5040*/  PRMT R7, RZ, 0x7610, R7 ;  /* 0x00007610ff077816 */ /* 0x000fc80000000007 */
[----:B------:R-:W-:-:S13]  /*5050*/  ISETP.GE.U32.AND.EX P0, PT, R5, UR7, PT, P0 ;  /* 0x0000000705007c0c */ /* 0x000fda000bf06100 */
[----:B------:R-:W-:Y:S05]  /*5060*/  @P0 BRA `(.L_x_99) ;  /* 0x0000000400640947 */ /* 0x000fea0003800000 */
[----:B------:R-:W0:Y:S01]  /*5070*/  S2R R20, SR_CTAID.X ;  /* 0x0000000000147919 */ /* 0x000e220000002500 */
[----:B------:R-:W0:Y:S01]  /*5080*/  LDC.64 R14, c[0x0][0x628] ;  /* 0x00018a00ff0e7b82 */ /* 0x000e220000000a00 */
[----:B------:R-:W-:Y:S01]  /*5090*/  ULDC UR6, c[0x0][0x150] ;  /* 0x0000540000067ab9 */ /* 0x000fe20000000800 */
[----:B------:R-:W-:Y:S01]  /*50a0*/  IMAD.MOV.U32 R12, RZ, RZ, R0 ;  /* 0x000000ffff0c7224 */ /* 0x000fe200078e0000 */
[----:B------:R-:W0:Y:S01]  /*50b0*/  S2R R22, SR_CTAID.Y ;  /* 0x0000000000167919 */ /* 0x000e220000002600 */
[----:B------:R-:W-:-:S04]  /*50c0*/  IMAD.MOV.U32 R13, RZ, RZ, R5 ;  /* 0x000000ffff0d7224 */ /* 0x000fc800078e0005 */
[----:B------:R-:W0:Y:S08]  /*50d0*/  LDC R23, c[0x0][0x144] ;  /* 0x00005100ff177b82 */ /* 0x000e300000000800 */
[----:B-1234-:R-:W1:Y:S08]  /*50e0*/  LDC R16, c[0x0][0x630] ;  /* 0x00018c00ff107b82 */ /* 0x01ee700000000800 */
[----:B------:R-:W2:Y:S01]  /*50f0*/  LDC.64 R18, c[0x0][0x620] ;  /* 0x00018800ff127b82 */ /* 0x000ea20000000a00 */
[----:B0-----:R-:W-:-:S04]  /*5100*/  ISETP.NE.U32.AND P0, PT, R14, RZ, PT ;  /* 0x000000ff0e00720c */ /* 0x001fc80003f05070 */
[----:B------:R-:W-:Y:S02]  /*5110*/  ISETP.NE.AND.EX P0, PT, R15, RZ, PT, P0 ;  /* 0x000000ff0f00720c */ /* 0x000fe40003f05300 */
[----:B------:R-:W-:-:S05]  /*5120*/  I2FP.F32.U32 R6, R20 ;  /* 0x0000001400067245 */ /* 0x000fca0000201000 */
[----:B------:R-:W-:-:S04]  /*5130*/  FMUL R6, R6, UR6 ;  /* 0x0000000606067c20 */ /* 0x000fc80008400000 */
[----:B------:R0:W3:Y:S02]  /*5140*/  F2I.U32.TRUNC.NTZ R21, R6 ;  /* 0x0000000600157305 */ /* 0x0000e4000020f000 */
[----:B-1----:R-:W-:Y:S05]  /*5150*/  @!P0 BRA `(.L_x_100) ;  /* 0x0000000000288947 */ /* 0x002fea0003800000 */
[----:B------:R-:W1:Y:S02]  /*5160*/  LDC R7, c[0x0][0x634] ;  /* 0x00018d00ff077b82 */ /* 0x000e640000000800 */
[----:B-1----:R-:W-:-:S05]  /*5170*/  IADD3 R11, P0, R0, R7, RZ ;  /* 0x00000007000b7210 */ /* 0x002fca0007f1e0ff */
[----:B------:R-:W-:-:S04]  /*5180*/  IMAD.X R17, RZ, RZ, R5, P0 ;  /* 0x000000ffff117224 */ /* 0x000fc800000e0605 */
[----:B0-----:R-:W-:-:S04]  /*5190*/  IMAD.WIDE.U32 R6, R17, R14, RZ ;  /* 0x0000000e11067225 */ /* 0x001fc800078e00ff */
[----:B-----5:R-:W-:-:S04]  /*51a0*/  IMAD.WIDE.U32 R8, P0, R11, R15, R6 ;  /* 0x0000000f0b087225 */ /* 0x020fc80007800006 */
[----:B------:R-:W-:-:S04]  /*51b0*/  IMAD.WIDE.U32 R6, R11, R14, RZ ;  /* 0x0000000e0b067225 */ /* 0x000fc800078e00ff */
[----:B------:R-:W-:Y:S01]  /*51c0*/  IMAD.X R13, RZ, RZ, RZ, P0 ;  /* 0x000000ffff0d7224 */ /* 0x000fe200000e06ff */
[----:B------:R-:W-:Y:S01]  /*51d0*/  IADD3 RZ, P0, R7, R8, RZ ;  /* 0x0000000807ff7210 */ /* 0x000fe20007f1e0ff */
[----:B------:R-:W-:-:S04]  /*51e0*/  IMAD.MOV.U32 R12, RZ, RZ, R9 ;  /* 0x000000ffff0c7224 */ /* 0x000fc800078e0009 */
[----:B------:R-:W-:-:S08]  /*51f0*/  IMAD.WIDE.U32.X R12, R17, R15, R12, P0 ;  /* 0x0000000f110c7225 */ /* 0x000fd000000e040c */
.L_x_100:
[-CC-:B------:R-:W-:Y:S01]  /*5200*/  SHF.R.U64 R69, R12, R16.reuse, R13.reuse ;  /* 0x000000100c457219 */ /* 0x180fe2000000120d */
[----:B------:R-:W1:Y:S01]  /*5210*/  LDC.64 R28, c[0x0][0x640] ;  /* 0x00019000ff1c7b82 */ /* 0x000e620000000a00 */
[----:B0-----:R-:W-:Y:S01]  /*5220*/  SHF.R.U32.HI R6, RZ, R16, R13 ;  /* 0x00000010ff067219 */ /* 0x001fe2000001160d */
[----:B---3--:R-:W-:Y:S01]  /*5230*/  IMAD.MOV R21, RZ, RZ, -R21 ;  /* 0x000000ffff157224 */ /* 0x008fe200078e0a15 */
[----:B------:R-:W-:Y:S01]  /*5240*/  IADD3 R9, P0, RZ, -R69, RZ ;  /* 0x80000045ff097210 */ /* 0x000fe20007f1e0ff */
[----:B------:R-:W-:Y:S01]  /*5250*/  ULDC UR6, c[0x0][0x154] ;  /* 0x0000550000067ab9 */ /* 0x000fe20000000800 */
[----:B------:R-:W-:Y:S02]  /*5260*/  IMAD.MOV.U32 R11, RZ, RZ, 0x1 ;  /* 0x00000001ff0b7424 */ /* 0x000fe400078e00ff */
[----:B------:R-:W-:Y:S01]  /*5270*/  IMAD R21, R23, R21, R20 ;  /* 0x0000001517157224 */ /* 0x000fe200078e0214 */
[----:B------:R-:W0:Y:S01]  /*5280*/  LDC R12, c[0x0][0x618] ;  /* 0x00018600ff0c7b82 */ /* 0x000e220000000800 */
[----:B------:R-:W-:-:S02]  /*5290*/  IMAD.X R7, RZ, RZ, ~R6, P0 ;  /* 0x000000ffff077224 */ /* 0x000fc400000e0e06 */
[----:B------:R-:W-:Y:S02]  /*52a0*/  IMAD.MOV.U32 R6, RZ, RZ, R0 ;  /* 0x000000ffff067224 */ /* 0x000fe400078e0000 */
[-C--:B--2--5:R-:W-:Y:S02]  /*52b0*/  IMAD R8, R7, R18.reuse, RZ ;  /* 0x0000001207087224 */ /* 0x0a4fe400078e02ff */
[----:B------:R-:W-:Y:S01]  /*52c0*/  IMAD.MOV.U32 R7, RZ, RZ, R5 ;  /* 0x000000ffff077224 */ /* 0x000fe200078e0005 */
[----:B------:R-:W2:Y:S01]  /*52d0*/  LDC R24, c[0x0][0x608] ;  /* 0x00018200ff187b82 */ /* 0x000ea20000000800 */
[----:B------:R-:W-:-:S04]  /*52e0*/  IMAD.WIDE.U32 R6, R9, R18, R6 ;  /* 0x0000001209067225 */ /* 0x000fc800078e0006 */
[----:B------:R-:W-:-:S03]  /*52f0*/  IMAD R9, R9, R19, R8 ;  /* 0x0000001309097224 */ /* 0x000fc600078e0208 */
[----:B------:R-:W3:Y:S01]  /*5300*/  LDC R26, c[0x0][0x658] ;  /* 0x00019600ff1a7b82 */ /* 0x000ee20000000800 */
[----:B------:R-:W-:Y:S01]  /*5310*/  I2FP.F32.U32 R8, R22 ;  /* 0x0000001600087245 */ /* 0x000fe20000201000 */
[----:B------:R-:W-:Y:S01]  /*5320*/  IMAD.IADD R7, R7, 0x1, R9 ;  /* 0x0000000107077824 */ /* 0x000fe200078e0209 */
[----:B-1----:R-:W-:Y:S01]  /*5330*/  ISETP.NE.U32.AND P0, PT, R28, RZ, PT ;  /* 0x000000ff1c00720c */ /* 0x002fe20003f05070 */
[----:B------:R-:W-:Y:S02]  /*5340*/  IMAD.MOV.U32 R9, RZ, RZ, -0x1 ;  /* 0xffffffffff097424 */ /* 0x000fe400078e00ff */
[----:B------:R-:W-:Y:S02]  /*5350*/  FMUL R8, R8, UR6 ;  /* 0x0000000608087c20 */ /* 0x000fe40008400000 */
[----:B------:R-:W1:Y:S01]  /*5360*/  LDC R19, c[0x0][0x148] ;  /* 0x00005200ff137b82 */ /* 0x000e620000000800 */
[----:B0-----:R-:W-:Y:S01]  /*5370*/  SHF.R.U64 R16, R6, R12, R7 ;  /* 0x0000000c06107219 */ /* 0x001fe20000001207 */
[----:B------:R0:W4:Y:S01]  /*5380*/  F2I.U32.TRUNC.NTZ R17, R8 ;  /* 0x0000000800117305 */ /* 0x000122000020f000 */
[----:B------:R-:W-:-:S02]  /*5390*/  ISETP.NE.AND.EX P0, PT, R29, RZ, PT, P0 ;  /* 0x000000ff1d00720c */ /* 0x000fc40003f05300 */
[----:B------:R-:W-:-:S03]  /*53a0*/  SHF.R.U32.HI R7, RZ, R12, R7 ;  /* 0x0000000cff077219 */ /* 0x000fc60000011607 */
[----:B------:R-:W0:Y:S01]  /*53b0*/  LDC R20, c[0x0][0x600] ;  /* 0x00018000ff147b82 */ /* 0x000e220000000800 */
[-CC-:B--2---:R-:W-:Y:S02]  /*53c0*/  SHF.R.U64 R14, R16, R24.reuse, R7.reuse ;  /* 0x00000018100e7219 */ /* 0x184fe40000001207 */
[----:B------:R-:W-:-:S05]  /*53d0*/  SHF.R.U32.HI R7, RZ, R24, R7 ;  /* 0x00000018ff077219 */ /* 0x000fca0000011607 */
[----:B------:R-:W2:Y:S01]  /*53e0*/  LDC R25, c[0x0][0x648] ;  /* 0x00019200ff197b82 */ /* 0x000ea20000000800 */
[-CC-:B---3--:R-:W-:Y:S02]  /*53f0*/  SHF.R.U64 R18, R14, R26.reuse, R7.reuse ;  /* 0x0000001a0e127219 */ /* 0x188fe40000001207 */
[-C--:B------:R-:W-:Y:S02]  /*5400*/  SHF.L.U32 R9, R9, R26.reuse, RZ ;  /* 0x0000001a09097219 */ /* 0x080fe400000006ff */
[-C--:B------:R-:W-:Y:S01]  /*5410*/  SHF.R.U32.HI R7, RZ, R26.reuse, R7 ;  /* 0x0000001aff077219 */ /* 0x080fe20000011607 */
[----:B------:R-:W-:Y:S01]  /*5420*/  IMAD.MOV.U32 R6, RZ, RZ, R18 ;  /* 0x000000ffff067224 */ /* 0x000fe200078e0012 */
[----:B------:R-:W-:Y:S01]  /*5430*/  SHF.L.U32 R24, R11, R26, RZ ;  /* 0x0000001a0b187219 */ /* 0x000fe200000006ff */
[----:B------:R-:W3:Y:S01]  /*5440*/  LDC R27, c[0x0][0x638] ;  /* 0x00018e00ff1b7b82 */ /* 0x000ee20000000800 */
[----:B------:R-:W-:-:S07]  /*5450*/  LOP3.LUT R23, RZ, R9, RZ, 0x33, !PT ;  /* 0x00000009ff177212 */ /* 0x000fce00078e33ff */
[----:B------:R-:W0:Y:S01]  /*5460*/  LDC R30, c[0x0][0x610] ;  /* 0x00018400ff1e7b82 */ /* 0x000e220000000800 */
[----:B----4-:R-:W-:Y:S05]  /*5470*/  @!P0 BRA `(.L_x_101) ;  /* 0x0000000000288947 */ /* 0x010fea0003800000 */
[----:B------:R-:W4:Y:S02]  /*5480*/  LDC R11, c[0x0][0x64c] ;  /* 0x00019300ff0b7b82 */ /* 0x000f240000000800 */
[----:B----4-:R-:W-:-:S05]  /*5490*/  IADD3 R11, P0, R18, R11, RZ ;  /* 0x0000000b120b7210 */ /* 0x010fca0007f1e0ff */
[----:B------:R-:W-:-:S04]  /*54a0*/  IMAD.X R15, RZ, RZ, R7, P0 ;  /* 0x000000ffff0f7224 */ /* 0x000fc800000e0607 */
[----:B------:R-:W-:-:S04]  /*54b0*/  IMAD.WIDE.U32 R6, R15, R28, RZ ;  /* 0x0000001c0f067225 */ /* 0x000fc800078e00ff */
[----:B0-----:R-:W-:-:S04]  /*54c0*/  IMAD.WIDE.U32 R8, P0, R11, R29, R6 ;  /* 0x0000001d0b087225 */ /* 0x001fc80007800006 */
[----:B------:R-:W-:-:S04]  /*54d0*/  IMAD.WIDE.U32 R6, R11, R28, RZ ;  /* 0x0000001c0b067225 */ /* 0x000fc800078e00ff */
[----:B------:R-:W-:Y:S01]  /*54e0*/  IMAD.X R13, RZ, RZ, RZ, P0 ;  /* 0x000000ffff0d7224 */ /* 0x000fe200000e06ff */
[----:B------:R-:W-:Y:S01]  /*54f0*/  IADD3 RZ, P0, R7, R8, RZ ;  /* 0x0000000807ff7210 */ /* 0x000fe20007f1e0ff */
[----:B------:R-:W-:-:S04]  /*5500*/  IMAD.MOV.U32 R12, RZ, RZ, R9 ;  /* 0x000000ffff0c7224 */ /* 0x000fc800078e0009 */
[----:B------:R-:W-:-:S08]  /*5510*/  IMAD.WIDE.U32.X R6, R15, R29, R12, P0 ;  /* 0x0000001d0f067225 */ /* 0x000fd000000e040c */
.L_x_101:
[----:B--2---:R-:W-:Y:S01]  /*5520*/  SHF.R.U64 R6, R6, R25, R7 ;  /* 0x0000001906067219 */ /* 0x004fe20000001207 */
[----:B0-----:R-:W-:Y:S01]  /*5530*/  VIADD R11, R20, 0xffffffff ;  /* 0xffffffff140b7836 */ /* 0x001fe20000000000 */
[----:B------:R-:W-:Y:S01]  /*5540*/  LOP3.LUT R9, R14, R23, RZ, 0xc0, !PT ;  /* 0x000000170e097212 */ /* 0x000fe200078ec0ff */
[----:B------:R-:W-:Y:S02]  /*5550*/  IMAD.MOV R17, RZ, RZ, -R17 ;  /* 0x000000ffff117224 */ /* 0x000fe400078e0a11 */
[----:B------:R-:W-:Y:S02]  /*5560*/  IMAD.MOV R7, RZ, RZ, -R6 ;  /* 0x000000ffff077224 */ /* 0x000fe400078e0a06 */
[----:B------:R-:W-:Y:S01]  /*5570*/  IMAD R24, R24, R6, R9 ;  /* 0x0000000618187224 */ /* 0x000fe200078e0209 */
[----:B------:R-:W-:Y:S01]  /*5580*/  LOP3.LUT R9, R16, R11, RZ, 0xc0, !PT ;  /* 0x0000000b10097212 */ /* 0x000fe200078ec0ff */
[----:B-1----:R-:W-:Y:S02]  /*5590*/  @P4 IMAD R21, R19, R17, R22 ;  /* 0x0000001113154224 */ /* 0x002fe400078e0216 */
[----:B---3--:R-:W-:-:S02]  /*55a0*/  IMAD R6, R7, R27, R18 ;  /* 0x0000001b07067224 */ /* 0x008fc400078e0212 */
[----:B------:R-:W-:Y:S02]  /*55b0*/  IMAD R24, R24, R30, R21 ;  /* 0x0000001e18187224 */ /* 0x000fe400078e0215 */
[----:B------:R-:W-:Y:S02]  /*55c0*/  IMAD R9, R6, R20, R9 ;  /* 0x0000001406097224 */ /* 0x000fe400078e0209 */
[----:B------:R-:W-:-:S03]  /*55d0*/  IMAD.MOV.U32 R7, RZ, RZ, 0x1 ;  /* 0x00000001ff077424 */ /* 0x000fc600078e00ff */
[----:B------:R-:W-:Y:S02]  /*55e0*/  SEL R12, R9, R24, !P4 ;  /* 0x00000018090c7207 */ /* 0x000fe40006000000 */
[----:B------:R-:W-:-:S07]  /*55f0*/  SEL R24, R24, R9, !P4 ;  /* 0x0000000918187207 */ /* 0x000fce0006000000 */
.L_x_99:
[----:B------:R-:W-:Y:S01]  /*5600*/  LOP3.LUT P0, RZ, R7, 0xff, RZ, 0xc0, !PT ;  /* 0x000000ff07ff7812 */ /* 0x000fe2000780c0ff */
[----:B-1234-:R-:W-:-:S12]  /*5610*/  IMAD.MOV.U32 R16, RZ, RZ, R24 ;  /* 0x000000ffff107224 */ /* 0x01efd800078e0018 */
[----:B------:R-:W-:Y:S05]  /*5620*/  @P0 BRA `(.L_x_102) ;  /* 0xffffffbc00580947 */ /* 0x000fea000383ffff */
[----:B------:R-:W-:Y:S05]  /*5630*/  EXIT ;  /* 0x000000000000794d */ /* 0x000fea0003800000 */
.L_x_4:
[----:B0-----:R-:W-:Y:S01]  /*5640*/  ULDC.64 UR4, c[0x0][0x650] ;  /* 0x0001940000047ab9 */ /* 0x001fe20000000a00 */
        /* <DEDUP_REMOVED lines=25> */
.L_x_104:
[-CC-:B------:R-:W-:Y:S01]  /*57e0*/  SHF.R.U64 R16, R14, R18.reuse, R15.reuse ;  /* 0x000000120e107219 */ /* 0x180fe2000000120f */
[----:B------:R-:W0:Y:S01]  /*57f0*/  LDC R22, c[0x0][0x618] ;  /* 0x00018600ff167b82 */ /* 0x000e220000000800 */
[----:B------:R-:W-:Y:S01]  /*5800*/  SHF.R.U32.HI R7, RZ, R18, R15 ;  /* 0x00000012ff077219 */ /* 0x000fe2000001160f */
[----:B------:R-:W-:Y:S01]  /*5810*/  ULDC UR4, c[0x0][0x150] ;  /* 0x0000540000047ab9 */ /* 0x000fe20000000800 */
[----:B------:R-:W-:Y:S01]  /*5820*/  IADD3 R9, P0, RZ, -R16, RZ ;  /* 0x80000010ff097210 */ /* 0x000fe20007f1e0ff */
[----:B------:R-:W-:Y:S01]  /*5830*/  IMAD.MOV.U32 R10, RZ, RZ, R0 ;  /* 0x000000ffff0a7224 */ /* 0x000fe200078e0000 */
[----:B------:R-:W-:Y:S01]  /*5840*/  I2FP.F32.U32 R12, R6 ;  /* 0x00000006000c7245 */ /* 0x000fe20000201000 */
[----:B------:R-:W-:Y:S02]  /*5850*/  IMAD.MOV.U32 R11, RZ, RZ, R5 ;  /* 0x000000ffff0b7224 */ /* 0x000fe400078e0005 */
[----:B------:R-:W1:Y:S01]  /*5860*/  LDC.64 R24, c[0x0][0x640] ;  /* 0x00019000ff187b82 */ /* 0x000e620000000a00 */
[----:B------:R-:W-:-:S02]  /*5870*/  IMAD.X R7, RZ, RZ, ~R7, P0 ;  /* 0x000000ffff077224 */ /* 0x000fc400000e0e07 */
[----:B------:R-:W-:Y:S01]  /*5880*/  FMUL R13, R12, UR4 ;  /* 0x000000040c0d7c20 */ /* 0x000fe20008400000 */
[----:B------:R-:W-:Y:S01]  /*5890*/  IMAD.WIDE.U32 R10, R9, R20, R10 ;  /* 0x00000014090a7225 */ /* 0x000fe200078e000a */
[----:B------:R-:W-:-:S03]  /*58a0*/  ULDC UR4, c[0x0][0x154] ;  /* 0x0000550000047ab9 */ /* 0x000fc60000000800 */
[----:B------:R-:W-:Y:S01]  /*58b0*/  IMAD R12, R7, R20, RZ ;  /* 0x00000014070c7224 */ /* 0x000fe200078e02ff */
[----:B------:R-:W2:Y:S01]  /*58c0*/  LDC R15, c[0x0][0x144] ;  /* 0x00005100ff0f7b82 */ /* 0x000ea20000000800 */
[----:B------:R-:W3:Y:S02]  /*58d0*/  F2I.U32.TRUNC.NTZ R13, R13 ;  /* 0x0000000d000d7305 */ /* 0x000ee4000020f000 */
[----:B------:R-:W-:Y:S02]  /*58e0*/  IMAD R7, R9, R21, R12 ;  /* 0x0000001509077224 */ /* 0x000fe400078e020c */
[----:B------:R-:W-:Y:S02]  /*58f0*/  IMAD.MOV.U32 R12, RZ, RZ, 0x1 ;  /* 0x00000001ff0c7424 */ /* 0x000fe400078e00ff */
[----:B------:R-:W-:Y:S01]  /*5900*/  IMAD.IADD R7, R11, 0x1, R7 ;  /* 0x000000010b077824 */ /* 0x000fe200078e0207 */
[----:B------:R-:W4:Y:S04]  /*5910*/  LDC R18, c[0x0][0x608] ;  /* 0x00018200ff127b82 */ /* 0x000f280000000800 */
[----:B0-----:R-:W-:-:S02]  /*5920*/  SHF.R.U64 R14, R10, R22, R7 ;  /* 0x000000160a0e7219 */ /* 0x001fc40000001207 */
[----:B------:R-:W-:Y:S02]  /*5930*/  I2FP.F32.U32 R10, R8 ;  /* 0x00000008000a7245 */ /* 0x000fe40000201000 */
[----:B------:R-:W0:Y:S01]  /*5940*/  LDC R23, c[0x0][0x658] ;  /* 0x00019600ff177b82 */ /* 0x000e220000000800 */
[----:B-1----:R-:W-:Y:S01]  /*5950*/  ISETP.NE.U32.AND P0, PT, R24, RZ, PT ;  /* 0x000000ff1800720c */ /* 0x002fe20003f05070 */
[----:B---3--:R-:W-:Y:S01]  /*5960*/  IMAD.MOV R9, RZ, RZ, -R13 ;  /* 0x000000ffff097224 */ /* 0x008fe200078e0a0d */
[----:B------:R-:W-:Y:S01]  /*5970*/  SHF.R.U32.HI R7, RZ, R22, R7 ;  /* 0x00000016ff077219 */ /* 0x000fe20000011607 */
[----:B------:R-:W-:Y:S01]  /*5980*/  FMUL R10, R10, UR4 ;  /* 0x000000040a0a7c20 */ /* 0x000fe20008400000 */
[----:B------:R-:W-:-:S03]  /*5990*/  ISETP.NE.AND.EX P0, PT, R25, RZ, PT, P0 ;  /* 0x000000ff1900720c */ /* 0x000fc60003f05300 */
[----:B------:R-:W1:Y:S01]  /*59a0*/  LDC R21, c[0x0][0x148] ;  /* 0x00005200ff157b82 */ /* 0x000e620000000800 */
[----:B--2---:R-:W-:Y:S01]  /*59b0*/  IMAD R22, R15, R9, R6 ;  /* 0x000000090f167224 */ /* 0x004fe200078e0206 */
[----:B------:R2:W3:Y:S06]  /*59c0*/  F2I.U32.TRUNC.NTZ R19, R10 ;  /* 0x0000000a00137305 */ /* 0x0004ec000020f000 */
[----:B------:R-:W1:Y:S01]  /*59d0*/  LDC R20, c[0x0][0x600] ;  /* 0x00018000ff147b82 */ /* 0x000e620000000800 */
[-CC-:B----4-:R-:W-:Y:S02]  /*59e0*/  SHF.R.U64 R17, R14, R18.reuse, R7.reuse ;  /* 0x000000120e117219 */ /* 0x190fe40000001207 */
[----:B------:R-:W-:Y:S01]  /*59f0*/  SHF.R.U32.HI R6, RZ, R18, R7 ;  /* 0x00000012ff067219 */ /* 0x000fe20000011607 */
[----:B------:R-:W-:-:S04]  /*5a00*/  IMAD.MOV.U32 R18, RZ, RZ, -0x1 ;  /* 0xffffffffff127424 */ /* 0x000fc800078e00ff */
[----:B------:R-:W4:Y:S01]  /*5a10*/  LDC R26, c[0x0][0x648] ;  /* 0x00019200ff1a7b82 */ /* 0x000f220000000800 */
[-C--:B0-----:R-:W-:Y:S02]  /*5a20*/  SHF.L.U32 R9, R18, R23.reuse, RZ ;  /* 0x0000001712097219 */ /* 0x081fe400000006ff */
[-CC-:B------:R-:W-:Y:S02]  /*5a30*/  SHF.R.U64 R18, R17, R23.reuse, R6.reuse ;  /* 0x0000001711127219 */ /* 0x180fe40000001206 */
[-C--:B------:R-:W-:Y:S02]  /*5a40*/  SHF.R.U32.HI R7, RZ, R23.reuse, R6 ;  /* 0x00000017ff077219 */ /* 0x080fe40000011606 */
[----:B------:R-:W-:Y:S01]  /*5a50*/  SHF.L.U32 R23, R12, R23, RZ ;  /* 0x000000170c177219 */ /* 0x000fe200000006ff */
[----:B------:R-:W0:Y:S01]  /*5a60*/  LDC R27, c[0x0][0x638] ;  /* 0x00018e00ff1b7b82 */ /* 0x000e220000000800 */
[----:B------:R-:W-:Y:S01]  /*5a70*/  LOP3.LUT R28, RZ, R9, RZ, 0x33, !PT ;  /* 0x00000009ff1c7212 */ /* 0x000fe200078e33ff */
[----:B------:R-:W-:-:S06]  /*5a80*/  IMAD.MOV.U32 R6, RZ, RZ, R18 ;  /* 0x000000ffff067224 */ /* 0x000fcc00078e0012 */
[----:B------:R-:W0:Y:S01]  /*5a90*/  LDC R29, c[0x0][0x610] ;  /* 0x00018400ff1d7b82 */ /* 0x000e220000000800 */
[----:B--23--:R-:W-:Y:S05]  /*5aa0*/  @!P0 BRA `(.L_x_105) ;  /* 0x0000000000288947 */ /* 0x00cfea0003800000 */
[----:B------:R-:W2:Y:S02]  /*5ab0*/  LDC R9, c[0x0][0x64c] ;  /* 0x00019300ff097b82 */ /* 0x000ea40000000800 */
[----:B--2---:R-:W-:-:S05]  /*5ac0*/  IADD3 R9, P0, R18, R9, RZ ;  /* 0x0000000912097210 */ /* 0x004fca0007f1e0ff */
        /* <DEDUP_REMOVED lines=8> */
.L_x_105:
[----:B----4-:R-:W-:Y:S01]  /*5b50*/  SHF.R.U64 R7, R6, R26, R7 ;  /* 0x0000001a06077219 */ /* 0x010fe20000001207 */
[----:B-1----:R-:W-:Y:S01]  /*5b60*/  VIADD R11, R20, 0xffffffff ;  /* 0xffffffff140b7836 */ /* 0x002fe20000000000 */
[----:B------:R-:W-:Y:S01]  /*5b70*/  LOP3.LUT R6, R17, R28, RZ, 0xc0, !PT ;  /* 0x0000001c11067212 */ /* 0x000fe200078ec0ff */
[----:B------:R-:W-:Y:S02]  /*5b80*/  IMAD.MOV R19, RZ, RZ, -R19 ;  /* 0x000000ffff137224 */ /* 0x000fe400078e0a13 */
[----:B------:R-:W-:Y:S01]  /*5b90*/  IMAD.MOV R9, RZ, RZ, -R7 ;  /* 0x000000ffff097224 */ /* 0x000fe200078e0a07 */
[----:B------:R-:W-:Y:S01]  /*5ba0*/  LOP3.LUT R11, R14, R11, RZ, 0xc0, !PT ;  /* 0x0000000b0e0b7212 */ /* 0x000fe200078ec0ff */
[----:B------:R-:W-:Y:S02]  /*5bb0*/  @P4 IMAD R22, R21, R19, R8 ;  /* 0x0000001315164224 */ /* 0x000fe400078e0208 */
[----:B------:R-:W-:Y:S02]  /*5bc0*/  IMAD R7, R23, R7, R6 ;  /* 0x0000000717077224 */ /* 0x000fe400078e0206 */
[----:B0-----:R-:W-:-:S02]  /*5bd0*/  IMAD R6, R9, R27, R18 ;  /* 0x0000001b09067224 */ /* 0x001fc400078e0212 */
[----:B------:R-:W-:Y:S02]  /*5be0*/  IMAD R14, R7, R29, R22 ;  /* 0x0000001d070e7224 */ /* 0x000fe400078e0216 */
[----:B------:R-:W-:Y:S02]  /*5bf0*/  IMAD R7, R6, R20, R11 ;  /* 0x0000001406077224 */ /* 0x000fe400078e020b */
[----:B------:R-:W-:Y:S02]  /*5c00*/  IMAD.MOV.U32 R10, RZ, RZ, 0x1 ;  /* 0x00000001ff0a7424 */ /* 0x000fe400078e00ff */
[----:B------:R-:W-:Y:S01]  /*5c10*/  IMAD.MOV.U32 R9, RZ, RZ, R16 ;  /* 0x000000ffff097224 */ /* 0x000fe200078e0010 */
[----:B------:R-:W-:Y:S02]  /*5c20*/  SEL R17, R7, R14, !P4 ;  /* 0x0000000e07117207 */ /* 0x000fe40006000000 */
[----:B------:R-:W-:-:S07]  /*5c30*/  SEL R14, R14, R7, !P4 ;  /* 0x000000070e0e7207 */ /* 0x000fce0006000000 */
.L_x_103:
[----:B------:R-:W-:-:S08]  /*5c40*/  NOP ;  /* 0x0000000000007918 */ /* 0x000fd00000000000 */
[----:B------:R-:W0:-:S00]  /*5c50*/  USETMAXREG.DEALLOC.CTAPOOL 0x28 ;  /* 0x00000028000079c8 */ /* 0x000e0000080e0500 */
[----:B0-----:R-:W-:-:S13]  /*5c60*/  ISETP.NE.AND P0, PT, R3, RZ, PT ;  /* 0x000000ff0300720c */ /* 0x001fda0003f05270 */
[----:B------:R-:W-:Y:S05]  /*5c70*/  @P0 EXIT ;  /* 0x000000000000094d */ /* 0x000fea0003800000 */
[----:B------:R-:W-:Y:S01]  /*5c80*/  LOP3.LUT P0, RZ, R10, 0xff, RZ, 0xc0, !PT ;  /* 0x000000ff0aff7812 */ /* 0x000fe2000780c0ff */
[----:B------:R-:W-:Y:S02]  /*5c90*/  IMAD.MOV.U32 R10, RZ, RZ, 0x1 ;  /* 0x00000001ff0a7424 */ /* 0x000fe400078e00ff */
[----:B------:R-:W-:-:S10]  /*5ca0*/  IMAD.MOV.U32 R13, RZ, RZ, RZ ;  /* 0x000000ffff0d7224 */ /* 0x000fd400078e00ff */
[----:B------:R-:W-:Y:S05]  /*5cb0*/  @!P0 BRA `(.L_x_106) ;  /* 0x0000000c00408947 */ /* 0x000fea0003800000 */
[----:B------:R-:W0:Y:S01]  /*5cc0*/  LDC R3, c[0x0][0x28c] ;  /* 0x0000a300ff037b82 */ /* 0x000e220000000800 */
[----:B------:R-:W-:Y:S01]  /*5cd0*/  ULDC UR5, c[0x0][0x600] ;  /* 0x0001800000057ab9 */ /* 0x000fe20000000800 */
[----:B------:R-:W-:Y:S01]  /*5ce0*/  ULDC UR4, c[0x0][0xc] ;  /* 0x0000030000047ab9 */ /* 0x000fe20000000800 */
[----:B------:R-:W-:Y:S01]  /*5cf0*/  UIADD3 UR16, UR5, -0x1, URZ ;  /* 0xffffffff05107890 */ /* 0x000fe2000fffe03f */
[C---:B------:R-:W-:Y:S01]  /*5d00*/  LOP3.LUT P2, RZ, R2.reuse, 0x7f, RZ, 0xc0, !PT ;  /* 0x0000007f02ff7812 */ /* 0x040fe2000784c0ff */
[----:B------:R-:W-:Y:S01]  /*5d10*/  ULDC UR6, c[0x0][0x658] ;  /* 0x0001960000067ab9 */ /* 0x000fe20000000800 */
[----:B------:R-:W-:Y:S01]  /*5d20*/  ULDC UR5, c[0x0][0x10] ;  /* 0x0000040000057ab9 */ /* 0x000fe20000000800 */
[----:B------:R-:W-:Y:S01]  /*5d30*/  UMOV UR7, 0xffffffff ;  /* 0xffffffff00077882 */ /* 0x000fe20000000000 */
[----:B------:R-:W-:Y:S01]  /*5d40*/  UMOV UR8, 0x1 ;  /* 0x0000000100087882 */ /* 0x000fe20000000000 */
[----:B------:R-:W-:Y:S01]  /*5d50*/  UIMAD.WIDE.U32 UR4, UR4, UR5, URZ ;  /* 0x00000005040472a5 */ /* 0x000fe2000f8e003f */
[----:B------:R-:W-:Y:S01]  /*5d60*/  LOP3.LUT P0, RZ, R2, 0x1f, RZ, 0xc0, !PT ;  /* 0x0000001f02ff7812 */ /* 0x000fe2000780c0ff */
[----:B------:R-:W-:Y:S01]  /*5d70*/  USHF.L.U32 UR7, UR7, UR6, URZ ;  /* 0x0000000607077299 */ /* 0x000fe2000800063f */
[----:B------:R-:W-:Y:S01]  /*5d80*/  BSSY B0, `(.L_x_106) ;  /* 0x00000c3000007945 */ /* 0x000fe20003800000 */
[----:B------:R-:W-:Y:S01]  /*5d90*/  USHF.L.U32 UR18, UR8, UR6, URZ ;  /* 0x0000000608127299 */ /* 0x000fe2000800063f */
[----:B------:R-:W-:Y:S01]  /*5da0*/  IMAD.MOV.U32 R15, RZ, RZ, 0x1 ;  /* 0x00000001ff0f7424 */ /* 0x000fe200078e00ff */
[----:B------:R-:W-:Y:S01]  /*5db0*/  LOP3.LUT R16, R4, 0x2, RZ, 0xfc, !PT ;  /* 0x0000000204107812 */ /* 0x000fe200078efcff */
[----:B------:R-:W-:Y:S01]  /*5dc0*/  ULDC UR6, c[0x0][0x14] ;  /* 0x0000050000067ab9 */ /* 0x000fe20000000800 */
[----:B------:R-:W-:Y:S01]  /*5dd0*/  PLOP3.LUT P0, PT, P0, P2, PT, 0x8a, 0x0 ;  /* 0x000000000000781c */ /* 0x000fe20000705172 */
[----:B------:R-:W-:Y:S01]  /*5de0*/  UIMAD.WIDE.U32 UR20, UR4, UR6, URZ ;  /* 0x00000006041472a5 */ /* 0x000fe2000f8e003f */
[----:B------:R-:W-:Y:S01]  /*5df0*/  IMAD.MOV.U32 R10, RZ, RZ, 0x1 ;  /* 0x00000001ff0a7424 */ /* 0x000fe200078e00ff */
[----:B------:R-:W-:Y:S01]  /*5e00*/  UIMAD UR13, UR5, UR6, URZ ;  /* 0x00000006050d72a4 */ /* 0x000fe2000f8e023f */
[----:B------:R-:W-:Y:S01]  /*5e10*/  IMAD.MOV.U32 R13, RZ, RZ, RZ ;  /* 0x000000ffff0d7224 */ /* 0x000fe200078e00ff */
[----:B------:R-:W-:Y:S01]  /*5e20*/  ULOP3.LUT UR17, URZ, UR7, URZ, 0x33, !UPT ;  /* 0x000000073f117292 */ /* 0x000fe2000f8e333f */
[----:B0-----:R-:W-:Y:S01]  /*5e30*/  VIADD R3, R3, 0x1f ;  /* 0x0000001f03037836 */ /* 0x001fe20000000000 */
[----:B------:R-:W-:Y:S01]  /*5e40*/  UIADD3 UR13, UR21, UR13, URZ ;  /* 0x0000000d150d7290 */ /* 0x000fe2000fffe03f */
[----:B------:R-:W-:-:S03]  /*5e50*/  ULDC.64 UR22, c[0x0][0x198] ;  /* 0x0000660000167ab9 */ /* 0x000fc60000000a00 */
[----:B------:R-:W-:-:S04]  /*5e60*/  SHF.R.S32.HI R6, RZ, 0x1f, R3 ;  /* 0x0000001fff067819 */ /* 0x000fc80000011403 */
[----:B------:R-:W-:-:S04]  /*5e70*/  LEA.HI R6, R6, R3, RZ, 0x5 ;  /* 0x0000000306067211 */ /* 0x000fc800078f28ff */
[----:B------:R-:W-:-:S05]  /*5e80*/  SHF.R.S32.HI R12, RZ, 0x5, R6 ;  /* 0x00000005ff0c7819 */ /* 0x000fca0000011406 */
[----:B------:R-:W-:-:S07]  /*5e90*/  VIADD R11, R12, 0x1 ;  /* 0x000000010c0b7836 */ /* 0x000fce0000000000 */
.L_x_118:
[----:B------:R-:W-:-:S03]  /*5ea0*/  UMOV UR4, 0xffffffff ;  /* 0xffffffff00047882 */ /* 0x000fc60000000000 */
[----:B------:R-:W-:Y:S05]  /*5eb0*/  BRA.DIV UR4, `(.L_x_107) ;  /* 0x0000002204547947 */ /* 0x000fea000b800000 */
[----:B------:R-:W-:-:S13]  /*5ec0*/  ELECT P1, URZ, PT ;  /* 0x00000000003f782f */ /* 0x000fda0003820000 */
.L_x_162:
[----:B------:R-:W0:Y:S01]  /*5ed0*/  LDC R2, c[0x0][0x28c] ;  /* 0x0000a300ff027b82 */ /* 0x000e220000000800 */
[----:B------:R-:W-:Y:S01]  /*5ee0*/  BSSY B1, `(.L_x_108) ;  /* 0x0000037000017945 */ /* 0x000fe20003800000 */
[----:B0-----:R-:W-:-:S13]  /*5ef0*/  ISETP.LT.OR P1, PT, R2, 0x1, !P1 ;  /* 0x000000010200780c */ /* 0x001fda0004f21670 */
[----:B------:R-:W-:Y:S05]  /*5f00*/  @P1 BRA `(.L_x_109) ;  /* 0x0000000000d01947 */ /* 0x000fea0003800000 */
[----:B------:R-:W-:Y:S02]  /*5f10*/  IMAD.SHL.U32 R17, R17, 0x40, RZ ;  /* 0x0000004011117824 */ /* 0x000fe400078e00ff */
[----:B------:R-:W-:Y:S02]  /*5f20*/  IMAD.SHL.U32 R14, R14, 0x80, RZ ;  /* 0x000000800e0e7824 */ /* 0x000fe400078e00ff */
[----:B------:R-:W-:Y:S02]  /*5f30*/  IMAD.MOV.U32 R20, RZ, RZ, RZ ;  /* 0x000000ffff147224 */ /* 0x000fe400078e00ff */
[----:B------:R-:W-:Y:S02]  /*5f40*/  IMAD.MOV.U32 R2, RZ, RZ, R11 ;  /* 0x000000ffff027224 */ /* 0x000fe400078e000b */
[----:B------:R-:W-:Y:S02]  /*5f50*/  IMAD.MOV.U32 R3, RZ, RZ, R10 ;  /* 0x000000ffff037224 */ /* 0x000fe400078e000a */
[----:B------:R-:W-:-:S07]  /*5f60*/  IMAD.MOV.U32 R6, RZ, RZ, R13 ;  /* 0x000000ffff067224 */ /* 0x000fce00078e000d */
.L_x_113:
[----:B------:R-:W0:Y:S01]  /*5f70*/  S2R R8, SR_CgaCtaId ;  /* 0x0000000000087919 */ /* 0x000e220000008800 */
[----:B------:R-:W-:-:S04]  /*5f80*/  MOV R7, 0x400 ;  /* 0x0000040000077802 */ /* 0x000fc80000000f00 */
[----:B0-----:R-:W-:Y:S02]  /*5f90*/  LEA R19, R8, R7, 0x18 ;  /* 0x0000000708137211 */ /* 0x001fe400078ec0ff */
[----:B------:R-:W-:Y:S01]  /*5fa0*/  SHF.L.U32 R7, R3, 0x1f, RZ ;  /* 0x0000001f03077819 */ /* 0x000fe200000006ff */
[----:B------:R-:W0:Y:S02]  /*5fb0*/  @!P2 LDC R8, c[0x0][0x500] ;  /* 0x00014000ff08ab82 */ /* 0x000e240000000800 */
[----:B------:R-:W-:-:S04]  /*5fc0*/  IMAD R18, R6, 0x8, R19 ;  /* 0x0000000806127824 */ /* 0x000fc800078e0213 */
[----:B------:R-:W1:Y:S02]  /*5fd0*/  SYNCS.PHASECHK.TRANS64.TRYWAIT P1, [R18+URZ+0x128], R7 ;  /* 0x00012807120075a7 */ /* 0x000e64000802017f */
[----:B-1----:R-:W-:Y:S05]  /*5fe0*/  @!P1 BRA `(.L_x_110) ;  /* 0x0000002000289947 */ /* 0x002fea0003800000 */
.L_x_163:
[----:B-1----:R-:W-:Y:S01]  /*5ff0*/  PRMT R7, R16, 0x9910, RZ ;  /* 0x0000991010077816 */ /* 0x002fe200000000ff */
[----:B0-----:R0:W-:Y:S03]  /*6000*/  @!P2 SYNCS.ARRIVE.TRANS64 RZ, [R18+URZ], R8 ;  /* 0x0000000812ffa9a7 */ /* 0x0011e6000800003f */
[----:B------:R-:W-:-:S13]  /*6010*/  ISETP.NE.AND P1, PT, R7, 0x2, PT ;  /* 0x000000020700780c */ /* 0x000fda0003f25270 */
[----:B0-----:R-:W-:Y:S05]  /*6020*/  @P1 BRA `(.L_x_111) ;  /* 0x0000000000041947 */ /* 0x001fea0003800000 */
[----:B------:R-:W-:Y:S01]  /*6030*/  BPT.TRAP 0x1 ;  /* 0x000000040000795c */ /* 0x000fe20000300000 */
.L_x_111:
[----:B------:R-:W-:Y:S05]  /*6040*/  @P0 BRA `(.L_x_112) ;  /* 0x0000000000040947 */ /* 0x000fea0003800000 */
[----:B------:R-:W-:Y:S01]  /*6050*/  BPT.TRAP 0x1 ;  /* 0x000000040000795c */ /* 0x000fe20000300000 */
.L_x_112:
[--C-:B------:R-:W-:Y:S01]  /*6060*/  IMAD R7, R6, 0x1000, R19.reuse ;  /* 0x0000100006077824 */ /* 0x100fe200078e0213 */
[----:B------:R-:W-:Y:S01]  /*6070*/  R2UR UR9, R18 ;  /* 0x00000000120972ca */ /* 0x000fe200000e0000 */
[----:B------:R-:W-:Y:S01]  /*6080*/  IMAD R19, R6, 0x800, R19 ;  /* 0x0000080006137824 */ /* 0x000fe200078e0213 */
[----:B------:R-:W-:Y:S01]  /*6090*/  UIADD3 UR4, UP0, UR22, 0xf0, URZ ;  /* 0x000000f016047890 */ /* 0x000fe2000ff1e03f */
[----:B------:R-:W-:Y:S01]  /*60a0*/  VIADD R2, R2, 0xffffffff ;  /* 0xffffffff02027836 */ /* 0x000fe20000000000 */
[----:B------:R-:W-:Y:S01]  /*60b0*/  R2UR UR5, R7 ;  /* 0x00000000070572ca */ /* 0x000fe200000e0000 */
[----:B------:R-:W-:Y:S01]  /*60c0*/  UIADD3 UR24, UP1, UR22, 0x1f0, URZ ;  /* 0x000001f016187890 */ /* 0x000fe2000ff3e03f */
[----:B------:R-:W-:Y:S01]  /*60d0*/  R2UR UR8, R19 ;  /* 0x00000000130872ca */ /* 0x000fe200000e0000 */
[----:B------:R-:W-:Y:S01]  /*60e0*/  VIADD R6, R6, 0x1 ;  /* 0x0000000106067836 */ /* 0x000fe20000000000 */
[----:B------:R-:W-:Y:S01]  /*60f0*/  R2UR UR11, R14 ;  /* 0x000000000e0b72ca */ /* 0x000fe200000e0000 */
[----:B------:R-:W-:Y:S01]  /*6100*/  UIADD3.X UR25, URZ, UR23, URZ, UP1, !UPT ;  /* 0x000000173f197290 */ /* 0x000fe20008ffe43f */
[C---:B------:R-:W-:Y:S01]  /*6110*/  R2UR UR10, R20.reuse ;  /* 0x00000000140a72ca */ /* 0x040fe200000e0000 */
[----:B------:R-:W-:Y:S01]  /*6120*/  UMOV UR6, 0x0 ;  /* 0x0000000000067882 */ /* 0x000fe20000000000 */
[----:B------:R-:W-:Y:S01]  /*6130*/  R2UR UR12, R9 ;  /* 0x00000000090c72ca */ /* 0x000fe200000e0000 */
[----:B------:R-:W-:Y:S01]  /*6140*/  UMOV UR7, 0x10000000 ;  /* 0x1000000000077882 */ /* 0x000fe20000000000 */
[----:B------:R-:W-:Y:S01]  /*6150*/  R2UR UR19, R17 ;  /* 0x00000000111372ca */ /* 0x000fe200000e0000 */
[----:B------:R-:W-:Y:S01]  /*6160*/  VIADD R20, R20, 0x20 ;  /* 0x0000002014147836 */ /* 0x000fe20000000000 */
[----:B------:R-:W-:Y:S01]  /*6170*/  ISETP.GT.AND P3, PT, R2, 0x1, PT ;  /* 0x000000010200780c */ /* 0x000fe20003f64270 */
[----:B------:R-:W-:Y:S01]  /*6180*/  UIADD3 UR14, UR5, 0x300, URZ ;  /* 0x00000300050e7890 */ /* 0x000fe2000fffe03f */
[----:B------:R-:W-:Y:S01]  /*6190*/  ISETP.NE.AND P1, PT, R6, 0x25, PT ;  /* 0x000000250600780c */ /* 0x000fe20003f25270 */
[----:B------:R-:W-:-:S02]  /*61a0*/  UIADD3.X UR5, URZ, UR23, URZ, UP0, !UPT ;  /* 0x000000173f057290 */ /* 0x000fc400087fe43f */
[----:B------:R-:W-:Y:S01]  /*61b0*/  UIADD3 UR15, UR8, 0x25300, URZ ;  /* 0x00025300080f7890 */ /* 0x000fe2000fffe03f */
[----:B------:R-:W-:Y:S02]  /*61c0*/  SEL R8, RZ, 0x1, P1 ;  /* 0x00000001ff087807 */ /* 0x000fe40000800000 */
[----:B------:R-:W-:Y:S01]  /*61d0*/  UMOV UR8, UR14 ;  /* 0x0000000e00087c82 */ /* 0x000fe20008000000 */
[----:B------:R-:W-:Y:S02]  /*61e0*/  SEL R6, R6, RZ, P1 ;  /* 0x000000ff06067207 */ /* 0x000fe40000800000 */
[----:B------:R-:W-:Y:S01]  /*61f0*/  LOP3.LUT R3, R3, R8, RZ, 0x3c, !PT ;  /* 0x0000000803037212 */ /* 0x000fe200078e3cff */
[----:B------:R0:W-:Y:S02]  /*6200*/  UTMALDG.3D [UR8], [UR4], desc[UR6] ;  /* 0x00000608040075b4 */ /* 0x0001e40008011000 */
[----:B0-----:R-:W-:Y:S01]  /*6210*/  UMOV UR8, UR15 ;  /* 0x0000000f00087c82 */ /* 0x001fe20008000000 */
[----:B------:R-:W-:-:S02]  /*6220*/  UMOV UR11, UR19 ;  /* 0x00000013000b7c82 */ /* 0x000fc40008000000 */
[----:B------:R0:W-:Y:S02]  /*6230*/  UTMALDG.3D [UR8], [UR24], desc[UR6] ;  /* 0x00000608180075b4 */ /* 0x0001e40008011000 */
[----:B0-----:R-:W-:Y:S05]  /*6240*/  @P3 BRA `(.L_x_113) ;  /* 0xfffffffc00483947 */ /* 0x001fea000383ffff */
.L_x_109:
[----:B------:R-:W-:Y:S05]  /*6250*/  BSYNC B1 ;  /* 0x0000000000017941 */ /* 0x000fea0003800000 */
.L_x_108:
[----:B------:R-:W-:Y:S01]  /*6260*/  LOP3.LUT P5, RZ, R15, 0xff, RZ, 0xc0, !PT ;  /* 0x000000ff0fff7812 */ /* 0x000fe200078ac0ff */
[C---:B------:R-:W-:Y:S01]  /*6270*/  IMAD.IADD R6, R12.reuse, 0x1, R13 ;  /* 0x000000010c067824 */ /* 0x040fe200078e020d */
[----:B------:R-:W-:Y:S01]  /*6280*/  ULDC.64 UR4, c[0x0][0x650] ;  /* 0x0001940000047ab9 */ /* 0x000fe20000000a00 */
[----:B------:R-:W-:Y:S01]  /*6290*/  ISETP.GE.U32.AND P3, PT, R12, 0x25, PT ;  /* 0x000000250c00780c */ /* 0x000fe20003f66070 */
[----:B------:R-:W-:Y:S01]  /*62a0*/  BSSY B1, `(.L_x_114) ;  /* 0x000006e000017945 */ /* 0x000fe20003800000 */
[C---:B------:R-:W-:Y:S01]  /*62b0*/  IMAD.WIDE.U32 R2, R6.reuse, -0x45306eb3, RZ ;  /* 0xbacf914d06027825 */ /* 0x040fe200078e00ff */
[C---:B------:R-:W-:Y:S02]  /*62c0*/  ISETP.GT.U32.AND P1, PT, R6.reuse, 0x24, PT ;  /* 0x000000240600780c */ /* 0x040fe40003f24070 */
[----:B------:R-:W-:Y:S01]  /*62d0*/  PRMT R15, RZ, 0x7610, R15 ;  /* 0x00007610ff0f7816 */ /* 0x000fe2000000000f */
[----:B------:R-:W-:Y:S01]  /*62e0*/  IMAD.IADD R2, R6, 0x1, -R3 ;  /* 0x0000000106027824 */ /* 0x000fe200078e0a03 */
[----:B------:R-:W-:Y:S01]  /*62f0*/  ISETP.LT.U32.AND P1, PT, R12, 0x25, P1 ;  /* 0x000000250c00780c */ /* 0x000fe20000f21070 */
[----:B------:R-:W-:-:S02]  /*6300*/  IMAD.MOV.U32 R14, RZ, RZ, -0x1 ;  /* 0xffffffffff0e7424 */ /* 0x000fc400078e00ff */
[----:B------:R-:W0:Y:S01]  /*6310*/  @P5 S2R R8, SR_CgaCtaId ;  /* 0x0000000000085919 */ /* 0x000e220000008800 */
[----:B------:R-:W-:Y:S01]  /*6320*/  @P5 MOV R7, 0x400 ;  /* 0x0000040000075802 */ /* 0x000fe20000000f00 */
[----:B------:R-:W-:Y:S01]  /*6330*/  IMAD.MOV.U32 R17, RZ, RZ, -0x1 ;  /* 0xffffffffff117424 */ /* 0x000fe200078e00ff */
[----:B------:R-:W-:Y:S01]  /*6340*/  LEA.HI R2, R2, R3, RZ, 0x1f ;  /* 0x0000000302027211 */ /* 0x000fe200078ff8ff */
[----:B------:R-:W-:-:S03]  /*6350*/  IMAD.MOV.U32 R9, RZ, RZ, -0x1 ;  /* 0xffffffffff097424 */ /* 0x000fc600078e00ff */
[--C-:B------:R-:W-:Y:S02]  /*6360*/  SHF.R.U32.HI R13, RZ, 0x5, R2.reuse ;  /* 0x00000005ff0d7819 */ /* 0x100fe40000011602 */
[----:B------:R-:W-:Y:S02]  /*6370*/  PRMT R2, RZ, 0x7610, R2 ;  /* 0x00007610ff027816 */ /* 0x000fe40000000002 */
[----:B0-----:R-:W-:Y:S02]  /*6380*/  @P5 LEA R8, R8, R7, 0x18 ;  /* 0x0000000708085211 */ /* 0x001fe400078ec0ff */
[----:B------:R-:W-:Y:S02]  /*6390*/  SEL R7, RZ, 0x1, !P1 ;  /* 0x00000001ff077807 */ /* 0x000fe40004800000 */
[----:B------:R-:W-:Y:S01]  /*63a0*/  IADD3 R0, P1, R0, UR20, RZ ;  /* 0x0000001400007c10 */ /* 0x000fe2000ff3e0ff */
[----:B------:R0:W-:Y:S01]  /*63b0*/  @P5 SYNCS.ARRIVE.TRANS64.A1T0 RZ, [R8+URZ+0x268], RZ ;  /* 0x000268ff08ff59a7 */ /* 0x0001e2000810003f */
[----:B------:R-:W-:-:S02]  /*63c0*/  LOP3.LUT R10, R10, R7, RZ, 0x3c, !PT ;  /* 0x000000070a0a7212 */ /* 0x000fc400078e3cff */
[----:B------:R-:W-:Y:S02]  /*63d0*/  IADD3.X R5, R5, UR13, RZ, P1, !PT ;  /* 0x0000000d05057c10 */ /* 0x000fe40008ffe4ff */
[----:B------:R-:W-:Y:S02]  /*63e0*/  ISETP.GE.U32.AND P1, PT, R0, UR4, PT ;  /* 0x0000000400007c0c */ /* 0x000fe4000bf26070 */
[----:B------:R-:W-:Y:S01]  /*63f0*/  @P3 LOP3.LUT R10, R10, 0x1, R13, 0x78, !PT ;  /* 0x000000010a0a3812 */ /* 0x000fe200078e780d */
[----:B------:R-:W-:Y:S01]  /*6400*/  IMAD R13, R13, -0x25, R6 ;  /* 0xffffffdb0d0d7824 */ /* 0x000fe200078e0206 */
[----:B------:R-:W-:-:S13]  /*6410*/  ISETP.GE.U32.AND.EX P1, PT, R5, UR5, PT, P1 ;  /* 0x0000000505007c0c */ /* 0x000fda000bf26110 */
[----:B0-----:R-:W-:Y:S05]  /*6420*/  @P1 BRA `(.L_x_115) ;  /* 0x0000000400541947 */ /* 0x001fea0003800000 */
[----:B------:R-:W-:Y:S01]  /*6430*/  ULDC.64 UR4, c[0x0][0x628] ;  /* 0x00018a0000047ab9 */ /* 0x000fe20000000a00 */
[----:B------:R-:W0:Y:S01]  /*6440*/  S2R R17, SR_CTAID.X ;  /* 0x0000000000117919 */ /* 0x000e220000002500 */
[----:B------:R-:W-:Y:S01]  /*6450*/  ISETP.NE.U32.AND P1, PT, RZ, UR4, PT ;  /* 0x00000004ff007c0c */ /* 0x000fe2000bf25070 */
[----:B------:R-:W-:Y:S01]  /*6460*/  ULDC UR7, c[0x0][0x630] ;  /* 0x00018c0000077ab9 */ /* 0x000fe20000000800 */
[----:B------:R-:W-:Y:S01]  /*6470*/  IMAD.MOV.U32 R2, RZ, RZ, R0 ;  /* 0x000000ffff027224 */ /* 0x000fe200078e0000 */
[----:B------:R-:W1:Y:S01]  /*6480*/  S2R R14, SR_CTAID.Y ;  /* 0x00000000000e7919 */ /* 0x000e620000002600 */
[----:B------:R-:W-:Y:S01]  /*6490*/  ISETP.NE.AND.EX P1, PT, RZ, UR5, PT, P1 ;  /* 0x00000005ff007c0c */ /* 0x000fe2000bf25310 */
[----:B------:R-:W-:-:S12]  /*64a0*/  IMAD.MOV.U32 R3, RZ, RZ, R5 ;  /* 0x000000ffff037224 */ /* 0x000fd800078e0005 */
[----:B------:R-:W-:Y:S05]  /*64b0*/  @!P1 BRA `(.L_x_116) ;  /* 0x0000000000289947 */ /* 0x000fea0003800000 */
[----:B------:R-:W-:Y:S02]  /*64c0*/  ULDC UR6, c[0x0][0x634] ;  /* 0x00018d0000067ab9 */ /* 0x000fe40000000800 */
[----:B------:R-:W-:-:S05]  /*64d0*/  IADD3 R9, P1, R0, UR6, RZ ;  /* 0x0000000600097c10 */ /* 0x000fca000ff3e0ff */
[----:B------:R-:W-:-:S04]  /*64e0*/  IMAD.X R19, RZ, RZ, R5, P1 ;  /* 0x000000ffff137224 */ /* 0x000fc800008e0605 */
[----:B------:R-:W-:-:S04]  /*64f0*/  IMAD.WIDE.U32 R6, R19, UR4, RZ ;  /* 0x0000000413067c25 */ /* 0x000fc8000f8e00ff */
[----:B------:R-:W-:-:S04]  /*6500*/  IMAD.WIDE.U32 R6, P1, R9, UR5, R6 ;  /* 0x0000000509067c25 */ /* 0x000fc8000f820006 */
[----:B------:R-:W-:-:S04]  /*6510*/  IMAD.WIDE.U32 R8, R9, UR4, RZ ;  /* 0x0000000409087c25 */ /* 0x000fc8000f8e00ff */
[----:B------:R-:W-:Y:S01]  /*6520*/  IMAD.X R3, RZ, RZ, RZ, P1 ;  /* 0x000000ffff037224 */ /* 0x000fe200008e06ff */
[----:B------:R-:W-:Y:S01]  /*6530*/  IADD3 RZ, P1, R9, R6, RZ ;  /* 0x0000000609ff7210 */ /* 0x000fe20007f3e0ff */
[----:B------:R-:W-:-:S04]  /*6540*/  IMAD.MOV.U32 R2, RZ, RZ, R7 ;  /* 0x000000ffff027224 */ /* 0x000fc800078e0007 */
[----:B------:R-:W-:-:S08]  /*6550*/  IMAD.WIDE.U32.X R2, R19, UR5, R2, P1 ;  /* 0x0000000513027c25 */ /* 0x000fd000088e0402 */
.L_x_116:
[--C-:B------:R-:W-:Y:S01]  /*6560*/  SHF.R.U64 R8, R2, UR7, R3.reuse ;  /* 0x0000000702087c19 */ /* 0x100fe20008001203 */
[----:B------:R-:W-:Y:S01]  /*6570*/  ULDC.64 UR4, c[0x0][0x620] ;  /* 0x0001880000047ab9 */ /* 0x000fe20000000a00 */
[----:B------:R-:W-:Y:S01]  /*6580*/  SHF.R.U32.HI R2, RZ, UR7, R3 ;  /* 0x00000007ff027c19 */ /* 0x000fe20008011603 */
[----:B------:R-:W-:Y:S01]  /*6590*/  IMAD.MOV.U32 R3, RZ, RZ, R5 ;  /* 0x000000ffff037224 */ /* 0x000fe200078e0005 */
[----:B------:R-:W-:Y:S01]  /*65a0*/  IADD3 R7, P1, RZ, -R8, RZ ;  /* 0x80000008ff077210 */ /* 0x000fe20007f3e0ff */
[----:B------:R-:W2:Y:S01]  /*65b0*/  LDC R22, c[0x0][0x144] ;  /* 0x00005100ff167b82 */ /* 0x000ea20000000800 */
[----:B0-----:R-:W-:Y:S01]  /*65c0*/  I2FP.F32.U32 R9, R17 ;  /* 0x0000001100097245 */ /* 0x001fe20000201000 */
[----:B------:R-:W-:Y:S01]  /*65d0*/  ULDC.64 UR8, c[0x0][0x640] ;  /* 0x0001900000087ab9 */ /* 0x000fe20000000a00 */
[----:B------:R-:W-:Y:S01]  /*65e0*/  ULDC UR6, c[0x0][0x608] ;  /* 0x0001820000067ab9 */ /* 0x000fe20000000800 */
[----:B------:R-:W-:Y:S01]  /*65f0*/  IMAD.X R2, RZ, RZ, ~R2, P1 ;  /* 0x000000ffff027224 */ /* 0x000fe200008e0e02 */
[----:B------:R-:W-:-:S03]  /*6600*/  ISETP.NE.U32.AND P1, PT, RZ, UR8, PT ;  /* 0x00000008ff007c0c */ /* 0x000fc6000bf25070 */
[----:B------:R-:W-:Y:S01]  /*6610*/  IMAD R6, R2, UR4, RZ ;  /* 0x0000000402067c24 */ /* 0x000fe2000f8e02ff */
[----:B------:R-:W0:Y:S01]  /*6620*/  LDC R19, c[0x0][0x148] ;  /* 0x00005200ff137b82 */ /* 0x000e220000000800 */
[----:B------:R-:W-:Y:S01]  /*6630*/  IMAD.MOV.U32 R2, RZ, RZ, R0 ;  /* 0x000000ffff027224 */ /* 0x000fe200078e0000 */
[----:B------:R-:W-:-:S03]  /*6640*/  ISETP.NE.AND.EX P1, PT, RZ, UR9, PT, P1 ;  /* 0x00000009ff007c0c */ /* 0x000fc6000bf25310 */
[----:B------:R-:W-:Y:S01]  /*6650*/  IMAD.WIDE.U32 R2, R7, UR4, R2 ;  /* 0x0000000407027c25 */ /* 0x000fe2000f8e0002 */
[----:B------:R-:W-:-:S03]  /*6660*/  ULDC UR4, c[0x0][0x150] ;  /* 0x0000540000047ab9 */ /* 0x000fc60000000800 */
[----:B------:R-:W-:Y:S02]  /*6670*/  IMAD R7, R7, UR5, R6 ;  /* 0x0000000507077c24 */ /* 0x000fe4000f8e0206 */
[----:B------:R-:W-:Y:S01]  /*6680*/  FMUL R6, R9, UR4 ;  /* 0x0000000409067c20 */ /* 0x000fe20008400000 */
[----:B------:R-:W-:Y:S01]  /*6690*/  ULDC UR4, c[0x0][0x618] ;  /* 0x0001860000047ab9 */ /* 0x000fe20000000800 */
[----:B------:R-:W-:Y:S01]  /*66a0*/  ULDC UR5, c[0x0][0x154] ;  /* 0x0000550000057ab9 */ /* 0x000fe20000000800 */
[----:B------:R-:W-:-:S03]  /*66b0*/  IMAD.IADD R3, R3, 0x1, R7 ;  /* 0x0000000103037824 */ /* 0x000fc600078e0207 */
[----:B------:R-:W3:Y:S02]  /*66c0*/  F2I.U32.TRUNC.NTZ R6, R6 ;  /* 0x0000000600067305 */ /* 0x000ee4000020f000 */
[----:B------:R-:W-:Y:S02]  /*66d0*/  SHF.R.U64 R9, R2, UR4, R3 ;  /* 0x0000000402097c19 */ /* 0x000fe40008001203 */
[----:B-1----:R-:W-:-:S05]  /*66e0*/  I2FP.F32.U32 R2, R14 ;  /* 0x0000000e00027245 */ /* 0x002fca0000201000 */
[----:B------:R-:W-:Y:S01]  /*66f0*/  FMUL R21, R2, UR5 ;  /* 0x0000000502157c20 */ /* 0x000fe20008400000 */
[----:B------:R-:W-:Y:S01]  /*6700*/  SHF.R.U32.HI R2, RZ, UR4, R3 ;  /* 0x00000004ff027c19 */ /* 0x000fe20008011603 */
[----:B------:R-:W-:-:S03]  /*6710*/  ULDC UR4, c[0x0][0x658] ;  /* 0x0001960000047ab9 */ /* 0x000fc60000000800 */
[--C-:B------:R-:W-:Y:S01]  /*6720*/  SHF.R.U64 R20, R9, UR6, R2.reuse ;  /* 0x0000000609147c19 */ /* 0x100fe20008001202 */
[----:B------:R-:W1:Y:S01]  /*6730*/  F2I.U32.TRUNC.NTZ R21, R21 ;  /* 0x0000001500157305 */ /* 0x000e62000020f000 */
[----:B------:R-:W-:Y:S01]  /*6740*/  SHF.R.U32.HI R3, RZ, UR6, R2 ;  /* 0x00000006ff037c19 */ /* 0x000fe20008011602 */
[----:B---3--:R-:W-:-:S03]  /*6750*/  IMAD.MOV R6, RZ, RZ, -R6 ;  /* 0x000000ffff067224 */ /* 0x008fc600078e0a06 */
[----:B------:R-:W-:Y:S01]  /*6760*/  SHF.R.U64 R18, R20, UR4, R3 ;  /* 0x0000000414127c19 */ /* 0x000fe20008001203 */
[----:B--2---:R-:W-:Y:S01]  /*6770*/  IMAD R17, R22, R6, R17 ;  /* 0x0000000616117224 */ /* 0x004fe200078e0211 */
[----:B------:R-:W-:-:S03]  /*6780*/  SHF.R.U32.HI R23, RZ, UR4, R3 ;  /* 0x00000004ff177c19 */ /* 0x000fc60008011603 */
[----:B------:R-:W-:Y:S02]  /*6790*/  IMAD.MOV.U32 R2, RZ, RZ, R18 ;  /* 0x000000ffff027224 */ /* 0x000fe400078e0012 */
[----:B------:R-:W-:Y:S01]  /*67a0*/  IMAD.MOV.U32 R3, RZ, RZ, R23 ;  /* 0x000000ffff037224 */ /* 0x000fe200078e0017 */
[----:B------:R-:W-:Y:S06]  /*67b0*/  @!P1 BRA `(.L_x_117) ;  /* 0x0000000000289947 */ /* 0x000fec0003800000 */
[----:B------:R-:W-:Y:S02]  /*67c0*/  ULDC UR4, c[0x0][0x64c] ;  /* 0x0001930000047ab9 */ /* 0x000fe40000000800 */
[----:B------:R-:W-:-:S05]  /*67d0*/  IADD3 R3, P1, R18, UR4, RZ ;  /* 0x0000000412037c10 */ /* 0x000fca000ff3e0ff */
[----:B------:R-:W-:-:S04]  /*67e0*/  IMAD.X R23, RZ, RZ, R23, P1 ;  /* 0x000000ffff177224 */ /* 0x000fc800008e0617 */
[----:B------:R-:W-:-:S04]  /*67f0*/  IMAD.WIDE.U32 R6, R23, UR8, RZ ;  /* 0x0000000817067c25 */ /* 0x000fc8000f8e00ff */
[----:B------:R-:W-:-:S04]  /*6800*/  IMAD.WIDE.U32 R6, P1, R3, UR9, R6 ;  /* 0x0000000903067c25 */ /* 0x000fc8000f820006 */
[----:B------:R-:W-:-:S04]  /*6810*/  IMAD.WIDE.U32 R2, R3, UR8, RZ ;  /* 0x0000000803027c25 */ /* 0x000fc8000f8e00ff */
[----:B------:R-:W-:Y:S01]  /*6820*/  IMAD.MOV.U32 R2, RZ, RZ, R7 ;  /* 0x000000ffff027224 */ /* 0x000fe200078e0007 */
[----:B------:R-:W-:Y:S01]  /*6830*/  IADD3 RZ, P3, R3, R6, RZ ;  /* 0x0000000603ff7210 */ /* 0x000fe20007f7e0ff */
[----:B------:R-:W-:-:S04]  /*6840*/  IMAD.X R3, RZ, RZ, RZ, P1 ;  /* 0x000000ffff037224 */ /* 0x000fc800008e06ff */
[----:B------:R-:W-:-:S08]  /*6850*/  IMAD.WIDE.U32.X R2, R23, UR9, R2, P3 ;  /* 0x0000000917027c25 */ /* 0x000fd000098e0402 */
.L_x_117:
[----:B------:R-:W-:Y:S01]  /*6860*/  ULDC UR4, c[0x0][0x648] ;  /* 0x0001920000047ab9 */ /* 0x000fe20000000800 */
[----:B-1----:R-:W-:Y:S01]  /*6870*/  IMAD.MOV R21, RZ, RZ, -R21 ;  /* 0x000000ffff157224 */ /* 0x002fe200078e0a15 */
[----:B------:R-:W-:Y:S01]  /*6880*/  SHF.R.U64 R3, R2, UR4, R3 ;  /* 0x0000000402037c19 */ /* 0x000fe20008001203 */
[----:B------:R-:W-:Y:S01]  /*6890*/  ULDC UR4, c[0x0][0x638] ;  /* 0x00018e0000047ab9 */ /* 0x000fe20000000800 */
[----:B------:R-:W-:Y:S01]  /*68a0*/  LOP3.LUT R20, R20, UR17, RZ, 0xc0, !PT ;  /* 0x0000001114147c12 */ /* 0x000fe2000f8ec0ff */
[----:B0-----:R-:W-:Y:S01]  /*68b0*/  @P4 IMAD R17, R19, R21, R14 ;  /* 0x0000001513114224 */ /* 0x001fe200078e020e */
[----:B------:R-:W-:Y:S01]  /*68c0*/  ULDC UR5, c[0x0][0x610] ;  /* 0x0001840000057ab9 */ /* 0x000fe20000000800 */
[----:B------:R-:W-:Y:S02]  /*68d0*/  IMAD.MOV R7, RZ, RZ, -R3 ;  /* 0x000000ffff077224 */ /* 0x000fe400078e0a03 */
[----:B------:R-:W-:Y:S01]  /*68e0*/  IMAD R14, R3, UR18, R20 ;  /* 0x00000012030e7c24 */ /* 0x000fe2000f8e0214 */
[----:B------:R-:W-:Y:S01]  /*68f0*/  LOP3.LUT R3, R9, UR16, RZ, 0xc0, !PT ;  /* 0x0000001009037c12 */ /* 0x000fe2000f8ec0ff */
[----:B------:R-:W-:Y:S01]  /*6900*/  IMAD R18, R7, UR4, R18 ;  /* 0x0000000407127c24 */ /* 0x000fe2000f8e0212 */
[----:B------:R-:W-:Y:S01]  /*6910*/  ULDC UR4, c[0x0][0x600] ;  /* 0x0001800000047ab9 */ /* 0x000fe20000000800 */
[----:B------:R-:W-:-:S02]  /*6920*/  IMAD R14, R14, UR5, R17 ;  /* 0x000000050e0e7c24 */ /* 0x000fc4000f8e0211 */
[----:B------:R-:W-:Y:S02]  /*6930*/  IMAD R3, R18, UR4, R3 ;  /* 0x0000000412037c24 */ /* 0x000fe4000f8e0203 */
[----:B------:R-:W-:Y:S02]  /*6940*/  IMAD.MOV.U32 R2, RZ, RZ, 0x1 ;  /* 0x00000001ff027424 */ /* 0x000fe400078e00ff */
[----:B------:R-:W-:Y:S01]  /*6950*/  IMAD.MOV.U32 R9, RZ, RZ, R8 ;  /* 0x000000ffff097224 */ /* 0x000fe200078e0008 */
[----:B------:R-:W-:Y:S02]  /*6960*/  SEL R17, R3, R14, !P4 ;  /* 0x0000000e03117207 */ /* 0x000fe40006000000 */
[----:B------:R-:W-:-:S07]  /*6970*/  SEL R14, R14, R3, !P4 ;  /* 0x000000030e0e7207 */ /* 0x000fce0006000000 */
.L_x_115:
[----:B------:R-:W-:Y:S05]  /*6980*/  BSYNC B1 ;  /* 0x0000000000017941 */ /* 0x000fea0003800000 */
.L_x_114:
[----:B------:R-:W-:-:S13]  /*6990*/  LOP3.LUT P1, RZ, R2, 0xff, RZ, 0xc0, !PT ;  /* 0x000000ff02ff7812 */ /* 0x000fda000782c0ff */
[----:B------:R-:W-:Y:S05]  /*69a0*/  @P1 BRA `(.L_x_118) ;  /* 0xfffffff4003c1947 */ /* 0x000fea000383ffff */
[----:B------:R-:W-:Y:S05]  /*69b0*/  BSYNC B0 ;  /* 0x0000000000007941 */ /* 0x000fea0003800000 */
.L_x_106:
[----:B------:R-:W-:-:S03]  /*69c0*/  UMOV UR4, 0xffffffff ;  /* 0xffffffff00047882 */ /* 0x000fc60000000000 */
[----:B------:R-:W-:Y:S05]  /*69d0*/  BRA.DIV UR4, `(.L_x_119) ;  /* 0x0000001604c07947 */ /* 0x000fea000b800000 */
[----:B------:R-:W-:-:S13]  /*69e0*/  ELECT P0, URZ, PT ;  /* 0x00000000003f782f */ /* 0x000fda0003800000 */
.L_x_166:
[----:B------:R-:W-:Y:S04]  /*69f0*/  BSSY B0, `(.L_x_120) ;  /* 0x0000154000007945 */ /* 0x000fe80003800000 */
[----:B------:R-:W-:Y:S05]  /*6a00*/  @!P0 BRA `(.L_x_121) ;  /* 0x0000001400488947 */ /* 0x000fea0003800000 */
[----:B------:R-:W-:-:S04]  /*6a10*/  LOP3.LUT R4, R4, 0x2, RZ, 0xfc, !PT ;  /* 0x0000000204047812 */ /* 0x000fc800078efcff */
[----:B------:R-:W-:-:S13]  /*6a20*/  ISETP.NE.AND P0, PT, R4, 0x3, PT ;  /* 0x000000030400780c */ /* 0x000fda0003f05270 */
[----:B------:R-:W-:Y:S05]  /*6a30*/  @!P0 BRA `(.L_x_122) ;  /* 0x0000000000048947 */ /* 0x000fea0003800000 */
[----:B------:R-:W-:Y:S01]  /*6a40*/  BPT.TRAP 0x1 ;  /* 0x000000040000795c */ /* 0x000fe20000300000 */
.L_x_122:
[----:B------:R-:W0:Y:S01]  /*6a50*/  S2R R3, SR_CgaCtaId ;  /* 0x0000000000037919 */ /* 0x000e220000008800 */
[----:B------:R-:W-:Y:S02]  /*6a60*/  MOV R0, 0x400 ;  /* 0x0000040000007802 */ /* 0x000fe40000000f00 */
[----:B------:R-:W-:Y:S02]  /*6a70*/  SHF.L.U32 R2, R10, 0x1f, RZ ;  /* 0x0000001f0a027819 */ /* 0x000fe400000006ff */
[----:B0-----:R-:W-:-:S05]  /*6a80*/  LEA R0, R3, R0, 0x18 ;  /* 0x0000000003007211 */ /* 0x001fca00078ec0ff */
[----:B------:R-:W-:-:S04]  /*6a90*/  VIADD R0, R0, 0x128 ;  /* 0x0000012800007836 */ /* 0x000fc80000000000 */
[C---:B------:R-:W-:Y:S02]  /*6aa0*/  IMAD R5, R13.reuse, 0x8, R0 ;  /* 0x000000080d057824 */ /* 0x040fe400078e0200 */
[----:B------:R-:W-:Y:S02]  /*6ab0*/  VIADD R13, R13, 0x1 ;  /* 0x000000010d0d7836 */ /* 0x000fe40000000000 */
[----:B------:R-:W0:Y:S03]  /*6ac0*/  SYNCS.PHASECHK.TRANS64.TRYWAIT P0, [R5+URZ], R2 ;  /* 0x00000002050075a7 */ /* 0x000e26000800017f */
[----:B------:R-:W-:-:S04]  /*6ad0*/  ISETP.NE.AND P1, PT, R13, 0x25, PT ;  /* 0x000000250d00780c */ /* 0x000fc80003f25270 */
[----:B------:R-:W-:Y:S02]  /*6ae0*/  SEL R3, RZ, 0x1, P1 ;  /* 0x00000001ff037807 */ /* 0x000fe40000800000 */
[----:B------:R-:W-:Y:S02]  /*6af0*/  SEL R13, R13, RZ, P1 ;  /* 0x000000ff0d0d7207 */ /* 0x000fe40000800000 */
[----:B------:R-:W-:-:S03]  /*6b00*/  LOP3.LUT R10, R10, R3, RZ, 0x3c, !PT ;  /* 0x000000030a0a7212 */ /* 0x000fc600078e3cff */
[----:B------:R-:W-:Y:S01]  /*6b10*/  IMAD R7, R13, 0x8, R0 ;  /* 0x000000080d077824 */ /* 0x000fe200078e0200 */
[----:B------:R-:W-:Y:S01]  /*6b20*/  SHF.L.U32 R4, R10, 0x1f, RZ ;  /* 0x0000001f0a047819 */ /* 0x000fe200000006ff */
[----:B0-----:R-:W-:Y:S06]  /*6b30*/  @!P0 BRA `(.L_x_123) ;  /* 0x00000014008c8947 */ /* 0x001fec0003800000 */
.L_x_167:
[----:B------:R-:W1:Y:S01]  /*6b40*/  SYNCS.PHASECHK.TRANS64.TRYWAIT P0, [R7+URZ], R4 ;  /* 0x00000004070075a7 */ /* 0x000e62000800017f */
[----:B0-----:R-:W-:-:S05]  /*6b50*/  VIADD R2, R13, 0x1 ;  /* 0x000000010d027836 */ /* 0x001fca0000000000 */
[----:B------:R-:W-:-:S04]  /*6b60*/  ISETP.NE.AND P1, PT, R2, 0x25, PT ;  /* 0x000000250200780c */ /* 0x000fc80003f25270 */
[----:B------:R-:W-:Y:S02]  /*6b70*/  SEL R3, RZ, 0x1, P1 ;  /* 0x00000001ff037807 */ /* 0x000fe40000800000 */
[----:B------:R-:W-:Y:S02]  /*6b80*/  SEL R9, R2, RZ, P1 ;  /* 0x000000ff02097207 */ /* 0x000fe40000800000 */
[----:B------:R-:W-:-:S03]  /*6b90*/  LOP3.LUT R10, R10, R3, RZ, 0x3c, !PT ;  /* 0x000000030a0a7212 */ /* 0x000fc600078e3cff */
[----:B------:R-:W-:Y:S01]  /*6ba0*/  IMAD R6, R9, 0x8, R0 ;  /* 0x0000000809067824 */ /* 0x000fe200078e0200 */
[----:B------:R-:W-:Y:S01]  /*6bb0*/  SHF.L.U32 R5, R10, 0x1f, RZ ;  /* 0x0000001f0a057819 */ /* 0x000fe200000006ff */
[----:B-1----:R-:W-:Y:S06]  /*6bc0*/  @!P0 BRA `(.L_x_124) ;  /* 0x00000014007c8947 */ /* 0x002fec0003800000 */
.L_x_168:
[----:B------:R-:W1:Y:S01]  /*6bd0*/  SYNCS.PHASECHK.TRANS64.TRYWAIT P0, [R6+URZ], R5 ;  /* 0x00000005060075a7 */ /* 0x000e62000800017f */
[----:B------:R-:W-:-:S05]  /*6be0*/  VIADD R2, R9, 0x1 ;  /* 0x0000000109027836 */ /* 0x000fca0000000000 */
[----:B------:R-:W-:-:S04]  /*6bf0*/  ISETP.NE.AND P1, PT, R2, 0x25, PT ;  /* 0x000000250200780c */ /* 0x000fc80003f25270 */
[----:B------:R-:W-:Y:S02]  /*6c00*/  SEL R3, RZ, 0x1, P1 ;  /* 0x00000001ff037807 */ /* 0x000fe40000800000 */
[----:B0-----:R-:W-:Y:S02]  /*6c10*/  SEL R7, R2, RZ, P1 ;  /* 0x000000ff02077207 */ /* 0x001fe40000800000 */
[----:B------:R-:W-:-:S03]  /*6c20*/  LOP3.LUT R10, R10, R3, RZ, 0x3c, !PT ;  /* 0x000000030a0a7212 */ /* 0x000fc600078e3cff */
[----:B------:R-:W-:Y:S01]  /*6c30*/  IMAD R9, R7, 0x8, R0 ;  /* 0x0000000807097824 */ /* 0x000fe200078e0200 */
[----:B------:R-:W-:Y:S01]  /*6c40*/  SHF.L.U32 R4, R10, 0x1f, RZ ;  /* 0x0000001f0a047819 */ /* 0x000fe200000006ff */
[----:B-1----:R-:W-:Y:S06]  /*6c50*/  @!P0 BRA `(.L_x_125) ;  /* 0x00000014006c8947 */ /* 0x002fec0003800000 */
.L_x_169:
[----:B------:R-:W1:Y:S01]  /*6c60*/  SYNCS.PHASECHK.TRANS64.TRYWAIT P0, [R9+URZ], R4 ;  /* 0x00000004090075a7 */ /* 0x000e62000800017f */
[----:B------:R-:W-:-:S05]  /*6c70*/  VIADD R2, R7, 0x1 ;  /* 0x0000000107027836 */ /* 0x000fca0000000000 */
[----:B------:R-:W-:-:S04]  /*6c80*/  ISETP.NE.AND P1, PT, R2, 0x25, PT ;  /* 0x000000250200780c */ /* 0x000fc80003f25270 */
[----:B------:R-:W-:Y:S02]  /*6c90*/  SEL R3, RZ, 0x1, P1 ;  /* 0x00000001ff037807 */ /* 0x000fe40000800000 */
[----:B------:R-:W-:Y:S02]  /*6ca0*/  SEL R7, R2, RZ, P1 ;  /* 0x000000ff02077207 */ /* 0x000fe40000800000 */
[----:B------:R-:W-:-:S03]  /*6cb0*/  LOP3.LUT R10, R10, R3, RZ, 0x3c, !PT ;  /* 0x000000030a0a7212 */ /* 0x000fc600078e3cff */
[----:B0-----:R-:W-:Y:S01]  /*6cc0*/  IMAD R6, R7, 0x8, R0 ;  /* 0x0000000807067824 */ /* 0x001fe200078e0200 */
[----:B------:R-:W-:Y:S01]  /*6cd0*/  SHF.L.U32 R5, R10, 0x1f, RZ ;  /* 0x0000001f0a057819 */ /* 0x000fe200000006ff */
[----:B-1----:R-:W-:Y:S06]  /*6ce0*/  @!P0 BRA `(.L_x_126) ;  /* 0x00000014005c8947 */ /* 0x002fec0003800000 */
.L_x_170:
        /* <DEDUP_REMOVED lines=9> */
.L_x_171:
        /* <DEDUP_REMOVED lines=9> */
.L_x_172:
        /* <DEDUP_REMOVED lines=9> */
.L_x_173:
        /* <DEDUP_REMOVED lines=9> */
.L_x_174:
        /* <DEDUP_REMOVED lines=9> */
.L_x_175:
        /* <DEDUP_REMOVED lines=9> */
.L_x_176:
        /* <DEDUP_REMOVED lines=9> */
.L_x_177:
        /* <DEDUP_REMOVED lines=9> */
.L_x_178:
        /* <DEDUP_REMOVED lines=9> */
.L_x_179:
        /* <DEDUP_REMOVED lines=9> */
.L_x_180:
        /* <DEDUP_REMOVED lines=9> */
.L_x_181:
        /* <DEDUP_REMOVED lines=9> */
.L_x_182:
        /* <DEDUP_REMOVED lines=9> */
.L_x_183:
        /* <DEDUP_REMOVED lines=9> */
.L_x_184:
        /* <DEDUP_REMOVED lines=9> */
.L_x_185:
        /* <DEDUP_REMOVED lines=9> */
.L_x_186:
        /* <DEDUP_REMOVED lines=9> */
.L_x_187:
        /* <DEDUP_REMOVED lines=9> */
.L_x_188:
        /* <DEDUP_REMOVED lines=9> */
.L_x_189:
        /* <DEDUP_REMOVED lines=9> */
.L_x_190:
        /* <DEDUP_REMOVED lines=9> */
.L_x_191:
        /* <DEDUP_REMOVED lines=9> */
.L_x_192:
        /* <DEDUP_REMOVED lines=9> */
.L_x_193:
        /* <DEDUP_REMOVED lines=9> */
.L_x_194:
        /* <DEDUP_REMOVED lines=9> */
.L_x_195:
        /* <DEDUP_REMOVED lines=9> */
.L_x_196:
        /* <DEDUP_REMOVED lines=9> */
.L_x_197:
        /* <DEDUP_REMOVED lines=9> */
.L_x_198:
        /* <DEDUP_REMOVED lines=9> */
.L_x_199:
[----:B------:R-:W1:Y:S01]  /*7d40*/  SYNCS.PHASECHK.TRANS64.TRYWAIT P0, [R9+URZ], R4 ;  /* 0x00000004090075a7 */ /* 0x000e62000800017f */
[----:B------:R-:W-:-:S05]  /*7d50*/  VIADD R2, R7, 0x1 ;  /* 0x0000000107027836 */ /* 0x000fca0000000000 */
[----:B------:R-:W-:-:S04]  /*7d60*/  ISETP.NE.AND P1, PT, R2, 0x25, PT ;  /* 0x000000250200780c */ /* 0x000fc80003f25270 */
[----:B------:R-:W-:Y:S02]  /*7d70*/  SEL R3, RZ, 0x1, P1 ;  /* 0x00000001ff037807 */ /* 0x000fe40000800000 */
[----:B------:R-:W-:Y:S02]  /*7d80*/  SEL R7, R2, RZ, P1 ;  /* 0x000000ff02077207 */ /* 0x000fe40000800000 */
[----:B------:R-:W-:-:S03]  /*7d90*/  LOP3.LUT R10, R10, R3, RZ, 0x3c, !PT ;  /* 0x000000030a0a7212 */ /* 0x000fc600078e3cff */
[----:B------:R-:W-:Y:S01]  /*7da0*/  IMAD R8, R7, 0x8, R0 ;  /* 0x0000000807087824 */ /* 0x000fe200078e0200 */
[----:B0-----:R-:W-:Y:S01]  /*7db0*/  SHF.L.U32 R5, R10, 0x1f, RZ ;  /* 0x0000001f0a057819 */ /* 0x001fe200000006ff */
[----:B-1----:R-:W-:Y:S06]  /*7dc0*/  @!P0 BRA `(.L_x_156) ;  /* 0x0000000c007c8947 */ /* 0x002fec0003800000 */
.L_x_200:
[----:B------:R-:W1:Y:S01]  /*7dd0*/  SYNCS.PHASECHK.TRANS64.TRYWAIT P0, [R8+URZ], R5 ;  /* 0x00000005080075a7 */ /* 0x000e62000800017f */
[----:B------:R-:W-:-:S05]  /*7de0*/  VIADD R2, R7, 0x1 ;  /* 0x0000000107027836 */ /* 0x000fca0000000000 */
[----:B------:R-:W-:-:S04]  /*7df0*/  ISETP.NE.AND P1, PT, R2, 0x25, PT ;  /* 0x000000250200780c */ /* 0x000fc80003f25270 */
[----:B------:R-:W-:Y:S02]  /*7e00*/  SEL R3, RZ, 0x1, P1 ;  /* 0x00000001ff037807 */ /* 0x000fe40000800000 */
[----:B------:R-:W-:Y:S02]  /*7e10*/  SEL R7, R2, RZ, P1 ;  /* 0x000000ff02077207 */ /* 0x000fe40000800000 */
[----:B0-----:R-:W-:-:S03]  /*7e20*/  LOP3.LUT R9, R10, R3, RZ, 0x3c, !PT ;  /* 0x000000030a097212 */ /* 0x001fc600078e3cff */
[----:B------:R-:W-:Y:S01]  /*7e30*/  IMAD R11, R7, 0x8, R0 ;  /* 0x00000008070b7824 */ /* 0x000fe200078e0200 */
[----:B------:R-:W-:Y:S01]  /*7e40*/  SHF.L.U32 R6, R9, 0x1f, RZ ;  /* 0x0000001f09067819 */ /* 0x000fe200000006ff */
[----:B-1----:R-:W-:Y:S06]  /*7e50*/  @!P0 BRA `(.L_x_157) ;  /* 0x0000000c006c8947 */ /* 0x002fec0003800000 */
.L_x_201:
[----:B------:R-:W1:Y:S01]  /*7e60*/  SYNCS.PHASECHK.TRANS64.TRYWAIT P0, [R11+URZ], R6 ;  /* 0x000000060b0075a7 */ /* 0x000e62000800017f */
[----:B------:R-:W-:-:S05]  /*7e70*/  VIADD R2, R7, 0x1 ;  /* 0x0000000107027836 */ /* 0x000fca0000000000 */
[----:B------:R-:W-:-:S04]  /*7e80*/  ISETP.NE.AND P1, PT, R2, 0x25, PT ;  /* 0x000000250200780c */ /* 0x000fc80003f25270 */
[----:B------:R-:W-:Y:S02]  /*7e90*/  SEL R4, RZ, 0x1, P1 ;  /* 0x00000001ff047807 */ /* 0x000fe40000800000 */
[----:B------:R-:W-:Y:S02]  /*7ea0*/  SEL R3, R2, RZ, P1 ;  /* 0x000000ff02037207 */ /* 0x000fe40000800000 */
[----:B------:R-:W-:Y:S01]  /*7eb0*/  LOP3.LUT R4, R9, R4, RZ, 0x3c, !PT ;  /* 0x0000000409047212 */ /* 0x000fe200078e3cff */
[----:B-1----:R-:W-:Y:S06]  /*7ec0*/  @!P0 BRA `(.L_x_158) ;  /* 0x0000000c00648947 */ /* 0x002fec0003800000 */
.L_x_202:
[----:B------:R-:W-:Y:S01]  /*7ed0*/  IMAD R3, R3, 0x8, R0 ;  /* 0x0000000803037824 */ /* 0x000fe200078e0200 */
[----:B------:R-:W-:-:S07]  /*7ee0*/  SHF.L.U32 R0, R4, 0x1f, RZ ;  /* 0x0000001f04007819 */ /* 0x000fce00000006ff */
.L_x_159:
[----:B--2---:R2:W3:Y:S02]  /*7ef0*/  SYNCS.PHASECHK.TRANS64.TRYWAIT P0, [R3+URZ], R0 ;  /* 0x00000000030075a7 */ /* 0x0044e4000800017f */
[----:B---3--:R-:W-:Y:S05]  /*7f00*/  @!P0 NANOSLEEP.SYNCS 0x989680 ;  /* 0x009896800000895d */ /* 0x008fea0003900000 */
[----:B------:R-:W3:Y:S02]  /*7f10*/  @!P0 SYNCS.PHASECHK.TRANS64 P0, [R3+URZ], R0 ;  /* 0x00000000030085a7 */ /* 0x000ee4000800007f */
[----:B---3--:R-:W-:Y:S05]  /*7f20*/  @!P0 BRA `(.L_x_159) ;  /* 0xfffffffc00f08947 */ /* 0x008fea000383ffff */
.L_x_121:
[----:B------:R-:W-:Y:S05]  /*7f30*/  BSYNC B0 ;  /* 0x0000000000007941 */ /* 0x000fea0003800000 */
.L_x_120:
[----:B------:R-:W-:Y:S05]  /*7f40*/  EXIT ;  /* 0x000000000000794d */ /* 0x000fea0003800000 */
.L_x_18:
[----:B-1----:R-:W-:-:S04]  /*7f50*/  IMAD.U32 R7, RZ, RZ, UR6 ;  /* 0x00000006ff077e24 */ /* 0x002fc8000f8e00ff */
[----:B------:R1:W3:Y:S03]  /*7f60*/  SYNCS.PHASECHK.TRANS64.TRYWAIT P0, [R7+URZ], R6 ;  /* 0x00000006070075a7 */ /* 0x0002e6000800017f */
[----:B---3--:R-:W-:Y:S05]  /*7f70*/  @!P0 NANOSLEEP.SYNCS 0x989680 ;  /* 0x009896800000895d */ /* 0x008fea0003900000 */
[----:B------:R-:W3:Y:S02]  /*7f80*/  @!P0 SYNCS.PHASECHK.TRANS64 P0, [R7+URZ], R6 ;  /* 0x00000006070085a7 */ /* 0x000ee4000800007f */
[----:B---3--:R-:W-:Y:S05]  /*7f90*/  @!P0 BRA `(.L_x_18) ;  /* 0xfffffffc00ec8947 */ /* 0x008fea000383ffff */
[----:B------:R-:W-:Y:S05]  /*7fa0*/  BRA `(.L_x_17) ;  /* 0xffffff9800047947 */ /* 0x000fea000383ffff */
.L_x_24:
[----:B-1----:R-:W-:-:S04]  /*7fb0*/  IMAD.U32 R8, RZ, RZ, UR12 ;  /* 0x0000000cff087e24 */ /* 0x002fc8000f8e00ff */
[----:B------:R1:W3:Y:S03]  /*7fc0*/  SYNCS.PHASECHK.TRANS64.TRYWAIT P0, [R8+URZ], R7 ;  /* 0x00000007080075a7 */ /* 0x0002e6000800017f */
[----:B---3--:R-:W-:Y:S05]  /*7fd0*/  @!P0 NANOSLEEP.SYNCS 0x989680 ;  /* 0x009896800000895d */ /* 0x008fea0003900000 */
[----:B------:R-:W3:Y:S02]  /*7fe0*/  @!P0 SYNCS.PHASECHK.TRANS64 P0, [R8+URZ], R7 ;  /* 0x00000007080085a7 */ /* 0x000ee4000800007f */
[----:B---3--:R-:W-:Y:S05]  /*7ff0*/  @!P0 BRA `(.L_x_24) ;  /* 0xfffffffc00ec8947 */ /* 0x008fea000383ffff */
[----:B------:R-:W-:Y:S05]  /*8000*/  BRA `(.L_x_23) ;  /* 0xffffff9c00747947 */ /* 0x000fea000383ffff */
.L_x_107:
[----:B------:R-:W-:Y:S01]  /*8010*/  BSSY B1, `(.L_x_160) ;  /* 0x0000006000017945 */ /* 0x000fe20003800000 */
[----:B------:R-:W-:-:S07]  /*8020*/  IMAD.MOV.U32 R2, RZ, RZ, -0x1 ;  /* 0xffffffffff027424 */ /* 0x000fce00078e00ff */
[----:B------:R-:W-:Y:S05]  /*8030*/  WARPSYNC.COLLECTIVE R2, `(.L_x_161) ;  /* 0x00000000020c7348 */ /* 0x000fea0003c00000 */
[----:B------:R-:W-:Y:S02]  /*8040*/  ELECT P1, UR62, PT ;  /* 0x00000000003e782f */ /* 0x000fe40003820000 */
[----:B------:R-:W-:Y:S01]  /*8050*/  MOV R2, UR62 ;  /* 0x0000003e00027c02 */ /* 0x000fe20008000f00 */
[----:B------:R-:W-:Y:S10]  /*8060*/  ENDCOLLECTIVE ;  /* 0x000000000000791b */ /* 0x000ff40003800000 */
.L_x_161:
[----:B------:R-:W-:Y:S05]  /*8070*/  BSYNC B1 ;  /* 0x0000000000017941 */ /* 0x000fea0003800000 */
.L_x_160:
[----:B------:R-:W-:Y:S05]  /*8080*/  BRA `(.L_x_162) ;  /* 0xffffffdc00907947 */ /* 0x000fea000383ffff */
.L_x_110:
[----:B-1----:R1:W2:Y:S02]  /*8090*/  SYNCS.PHASECHK.TRANS64.TRYWAIT P1, [R18+URZ+0x128], R7 ;  /* 0x00012807120075a7 */ /* 0x0022a4000802017f */
[----:B--2---:R-:W-:Y:S05]  /*80a0*/  @!P1 NANOSLEEP.SYNCS 0x989680 ;  /* 0x009896800000995d */ /* 0x004fea0003900000 */
[----:B------:R-:W2:Y:S02]  /*80b0*/  @!P1 SYNCS.PHASECHK.TRANS64 P1, [R18+URZ+0x128], R7 ;  /* 0x00012807120095a7 */ /* 0x000ea4000802007f */
[----:B--2---:R-:W-:Y:S05]  /*80c0*/  @!P1 BRA `(.L_x_110) ;  /* 0xfffffffc00f09947 */ /* 0x004fea000383ffff */
[----:B------:R-:W-:Y:S05]  /*80d0*/  BRA `(.L_x_163) ;  /* 0xffffffdc00c47947 */ /* 0x000fea000383ffff */
.L_x_119:
[----:B------:R-:W-:Y:S01]  /*80e0*/  BSSY B0, `(.L_x_164) ;  /* 0x0000006000007945 */ /* 0x000fe20003800000 */
[----:B------:R-:W-:-:S07]  /*80f0*/  IMAD.MOV.U32 R2, RZ, RZ, -0x1 ;  /* 0xffffffffff027424 */ /* 0x000fce00078e00ff */
[----:B------:R-:W-:Y:S05]  /*8100*/  WARPSYNC.COLLECTIVE R2, `(.L_x_165) ;  /* 0x00000000020c7348 */ /* 0x000fea0003c00000 */
[----:B------:R-:W-:Y:S02]  /*8110*/  ELECT P1, UR62, PT ;  /* 0x00000000003e782f */ /* 0x000fe40003820000 */
[----:B------:R-:W-:Y:S01]  /*8120*/  MOV R2, UR62 ;  /* 0x0000003e00027c02 */ /* 0x000fe20008000f00 */
[----:B------:R-:W-:Y:S10]  /*8130*/  ENDCOLLECTIVE ;  /* 0x000000000000791b */ /* 0x000ff40003800000 */
.L_x_165:
[----:B------:R-:W-:Y:S05]  /*8140*/  BSYNC B0 ;  /* 0x0000000000007941 */ /* 0x000fea0003800000 */
.L_x_164:
[----:B------:R-:W-:Y:S01]  /*8150*/  PLOP3.LUT P0, PT, P1, PT, PT, 0x80, 0x0 ;  /* 0x000000000000781c */ /* 0x000fe20000f0f070 */
[----:B------:R-:W-:-:S12]  /*8160*/  BRA `(.L_x_166) ;  /* 0xffffffe800207947 */ /* 0x000fd8000383ffff */
.L_x_123:
[----:B0-----:R0:W1:Y:S02]  /*8170*/  SYNCS.PHASECHK.TRANS64.TRYWAIT P0, [R5+URZ], R2 ;  /* 0x00000002050075a7 */ /* 0x001064000800017f */
[----:B-1----:R-:W-:Y:S05]  /*8180*/  @!P0 NANOSLEEP.SYNCS 0x989680 ;  /* 0x009896800000895d */ /* 0x002fea0003900000 */
[----:B------:R-:W1:Y:S02]  /*8190*/  @!P0 SYNCS.PHASECHK.TRANS64 P0, [R5+URZ], R2 ;  /* 0x00000002050085a7 */ /* 0x000e64000800007f */
[----:B-1----:R-:W-:Y:S05]  /*81a0*/  @!P0 BRA `(.L_x_123) ;  /* 0xfffffffc00f08947 */ /* 0x002fea000383ffff */
[----:B------:R-:W-:Y:S05]  /*81b0*/  BRA `(.L_x_167) ;  /* 0xffffffe800607947 */ /* 0x000fea000383ffff */
.L_x_124:
[----:B0-----:R0:W1:Y:S02]  /*81c0*/  SYNCS.PHASECHK.TRANS64.TRYWAIT P0, [R7+URZ], R4 ;  /* 0x00000004070075a7 */ /* 0x001064000800017f */
[----:B-1----:R-:W-:Y:S05]  /*81d0*/  @!P0 NANOSLEEP.SYNCS 0x989680 ;  /* 0x009896800000895d */ /* 0x002fea0003900000 */
[----:B------:R-:W1:Y:S02]  /*81e0*/  @!P0 SYNCS.PHASECHK.TRANS64 P0, [R7+URZ], R4 ;  /* 0x00000004070085a7 */ /* 0x000e64000800007f */
[----:B-1----:R-:W-:Y:S05]  /*81f0*/  @!P0 BRA `(.L_x_124) ;  /* 0xfffffffc00f08947 */ /* 0x002fea000383ffff */
[----:B------:R-:W-:Y:S05]  /*8200*/  BRA `(.L_x_168) ;  /* 0xffffffe800707947 */ /* 0x000fea000383ffff */
.L_x_125:
[----:B0-----:R0:W1:Y:S02]  /*8210*/  SYNCS.PHASECHK.TRANS64.TRYWAIT P0, [R6+URZ], R5 ;  /* 0x00000005060075a7 */ /* 0x001064000800017f */
[----:B-1----:R-:W-:Y:S05]  /*8220*/  @!P0 NANOSLEEP.SYNCS 0x989680 ;  /* 0x009896800000895d */ /* 0x002fea0003900000 */
[----:B------:R-:W1:Y:S02]  /*8230*/  @!P0 SYNCS.PHASECHK.TRANS64 P0, [R6+URZ], R5 ;  /* 0x00000005060085a7 */ /* 0x000e64000800007f */
[----:B-1----:R-:W-:Y:S05]  /*8240*/  @!P0 BRA `(.L_x_125) ;  /* 0xfffffffc00f08947 */ /* 0x002fea000383ffff */
[----:B------:R-:W-:Y:S05]  /*8250*/  BRA `(.L_x_169) ;  /* 0xffffffe800807947 */ /* 0x000fea000383ffff */
.L_x_126:
[----:B0-----:R0:W1:Y:S02]  /*8260*/  SYNCS.PHASECHK.TRANS64.TRYWAIT P0, [R9+URZ], R4 ;  /* 0x00000004090075a7 */ /* 0x001064000800017f */
[----:B-1----:R-:W-:Y:S05]  /*8270*/  @!P0 NANOSLEEP.SYNCS 0x989680 ;  /* 0x009896800000895d */ /* 0x002fea0003900000 */
[----:B------:R-:W1:Y:S02]  /*8280*/  @!P0 SYNCS.PHASECHK.TRANS64 P0, [R9+URZ], R4 ;  /* 0x00000004090085a7 */ /* 0x000e64000800007f */
[----:B-1----:R-:W-:Y:S05]  /*8290*/  @!P0 BRA `(.L_x_126) ;  /* 0xfffffffc00f08947 */ /* 0x002fea000383ffff */
[----:B------:R-:W-:Y:S05]  /*82a0*/  BRA `(.L_x_170) ;  /* 0xffffffe800907947 */ /* 0x000fea000383ffff */
.L_x_127:
[----:B0-----:R0:W1:Y:S02]  /*82b0*/  SYNCS.PHASECHK.TRANS64.TRYWAIT P0, [R6+URZ], R5 ;  /* 0x00000005060075a7 */ /* 0x001064000800017f */
[----:B-1----:R-:W-:Y:S05]  /*82c0*/  @!P0 NANOSLEEP.SYNCS 0x989680 ;  /* 0x009896800000895d */ /* 0x002fea0003900000 */
[----:B------:R-:W1:Y:S02]  /*82d0*/  @!P0 SYNCS.PHASECHK.TRANS64 P0, [R6+URZ], R5 ;  /* 0x00000005060085a7 */ /* 0x000e64000800007f */
[----:B-1----:R-:W-:Y:S05]  /*82e0*/  @!P0 BRA `(.L_x_127) ;  /* 0xfffffffc00f08947 */ /* 0x002fea000383ffff */
[----:B------:R-:W-:Y:S05]  /*82f0*/  BRA `(.L_x_171) ;  /* 0xffffffe800a07947 */ /* 0x000fea000383ffff */
.L_x_128:
[----:B0-----:R0:W1:Y:S02]  /*8300*/  SYNCS.PHASECHK.TRANS64.TRYWAIT P0, [R9+URZ], R4 ;  /* 0x00000004090075a7 */ /* 0x001064000800017f */
[----:B-1----:R-:W-:Y:S05]  /*8310*/  @!P0 NANOSLEEP.SYNCS 0x989680 ;  /* 0x009896800000895d */ /* 0x002fea0003900000 */
[----:B------:R-:W1:Y:S02]  /*8320*/  @!P0 SYNCS.PHASECHK.TRANS64 P0, [R9+URZ], R4 ;  /* 0x00000004090085a7 */ /* 0x000e64000800007f */
[----:B-1----:R-:W-:Y:S05]  /*8330*/  @!P0 BRA `(.L_x_128) ;  /* 0xfffffffc00f08947 */ /* 0x002fea000383ffff */
[----:B------:R-:W-:Y:S05]  /*8340*/  BRA `(.L_x_172) ;  /* 0xffffffe800b07947 */ /* 0x000fea000383ffff */
.L_x_129:
[----:B0-----:R0:W1:Y:S02]  /*8350*/  SYNCS.PHASECHK.TRANS64.TRYWAIT P0, [R6+URZ], R5 ;  /* 0x00000005060075a7 */ /* 0x001064000800017f */
[----:B-1----:R-:W-:Y:S05]  /*8360*/  @!P0 NANOSLEEP.SYNCS 0x989680 ;  /* 0x009896800000895d */ /* 0x002fea0003900000 */
[----:B------:R-:W1:Y:S02]  /*8370*/  @!P0 SYNCS.PHASECHK.TRANS64 P0, [R6+URZ], R5 ;  /* 0x00000005060085a7 */ /* 0x000e64000800007f */
[----:B-1----:R-:W-:Y:S05]  /*8380*/  @!P0 BRA `(.L_x_129) ;  /* 0xfffffffc00f08947 */ /* 0x002fea000383ffff */
[----:B------:R-:W-:Y:S05]  /*8390*/  BRA `(.L_x_173) ;  /* 0xffffffe800c07947 */ /* 0x000fea000383ffff */
.L_x_130:
[----:B0-----:R0:W1:Y:S02]  /*83a0*/  SYNCS.PHASECHK.TRANS64.TRYWAIT P0, [R9+URZ], R4 ;  /* 0x00000004090075a7 */ /* 0x001064000800017f */
[----:B-1----:R-:W-:Y:S05]  /*83b0*/  @!P0 NANOSLEEP.SYNCS 0x989680 ;  /* 0x009896800000895d */ /* 0x002fea0003900000 */
[----:B------:R-:W1:Y:S02]  /*83c0*/  @!P0 SYNCS.PHASECHK.TRANS64 P0, [R9+URZ], R4 ;  /* 0x00000004090085a7 */ /* 0x000e64000800007f */
[----:B-1----:R-:W-:Y:S05]  /*83d0*/  @!P0 BRA `(.L_x_130) ;  /* 0xfffffffc00f08947 */ /* 0x002fea000383ffff */
[----:B------:R-:W-:Y:S05]  /*83e0*/  BRA `(.L_x_174) ;  /* 0xffffffe800d07947 */ /* 0x000fea000383ffff */
.L_x_131:
[----:B0-----:R0:W1:Y:S02]  /*83f0*/  SYNCS.PHASECHK.TRANS64.TRYWAIT P0, [R6+URZ], R5 ;  /* 0x00000005060075a7 */ /* 0x001064000800017f */
[----:B-1----:R-:W-:Y:S05]  /*8400*/  @!P0 NANOSLEEP.SYNCS 0x989680 ;  /* 0x009896800000895d */ /* 0x002fea0003900000 */
[----:B------:R-:W1:Y:S02]  /*8410*/  @!P0 SYNCS.PHASECHK.TRANS64 P0, [R6+URZ], R5 ;  /* 0x00000005060085a7 */ /* 0x000e64000800007f */
[----:B-1----:R-:W-:Y:S05]  /*8420*/  @!P0 BRA `(.L_x_131) ;  /* 0xfffffffc00f08947 */ /* 0x002fea000383ffff */
[----:B------:R-:W-:Y:S05]  /*8430*/  BRA `(.L_x_175) ;  /* 0xffffffe800e07947 */ /* 0x000fea000383ffff */
.L_x_132:
[----:B0-----:R0:W1:Y:S02]  /*8440*/  SYNCS.PHASECHK.TRANS64.TRYWAIT P0, [R9+URZ], R4 ;  /* 0x00000004090075a7 */ /* 0x001064000800017f */
[----:B-1----:R-:W-:Y:S05]  /*8450*/  @!P0 NANOSLEEP.SYNCS 0x989680 ;  /* 0x009896800000895d */ /* 0x002fea0003900000 */
[----:B------:R-:W1:Y:S02]  /*8460*/  @!P0 SYNCS.PHASECHK.TRANS64 P0, [R9+URZ], R4 ;  /* 0x00000004090085a7 */ /* 0x000e64000800007f */
[----:B-1----:R-:W-:Y:S05]  /*8470*/  @!P0 BRA `(.L_x_132) ;  /* 0xfffffffc00f08947 */ /* 0x002fea000383ffff */
[----:B------:R-:W-:Y:S05]  /*8480*/  BRA `(.L_x_176) ;  /* 0xffffffe800f07947 */ /* 0x000fea000383ffff */
.L_x_133:
[----:B0-----:R0:W1:Y:S02]  /*8490*/  SYNCS.PHASECHK.TRANS64.TRYWAIT P0, [R6+URZ], R5 ;  /* 0x00000005060075a7 */ /* 0x001064000800017f */
[----:B-1----:R-:W-:Y:S05]  /*84a0*/  @!P0 NANOSLEEP.SYNCS 0x989680 ;  /* 0x009896800000895d */ /* 0x002fea0003900000 */
[----:B------:R-:W1:Y:S02]  /*84b0*/  @!P0 SYNCS.PHASECHK.TRANS64 P0, [R6+URZ], R5 ;  /* 0x00000005060085a7 */ /* 0x000e64000800007f */
[----:B-1----:R-:W-:Y:S05]  /*84c0*/  @!P0 BRA `(.L_x_133) ;  /* 0xfffffffc00f08947 */ /* 0x002fea000383ffff */
[----:B------:R-:W-:Y:S05]  /*84d0*/  BRA `(.L_x_177) ;  /* 0xffffffec00007947 */ /* 0x000fea000383ffff */
.L_x_134:
[----:B0-----:R0:W1:Y:S02]  /*84e0*/  SYNCS.PHASECHK.TRANS64.TRYWAIT P0, [R9+URZ], R4 ;  /* 0x00000004090075a7 */ /* 0x001064000800017f */
[----:B-1----:R-:W-:Y:S05]  /*84f0*/  @!P0 NANOSLEEP.SYNCS 0x989680 ;  /* 0x009896800000895d */ /* 0x002fea0003900000 */
[----:B------:R-:W1:Y:S02]  /*8500*/  @!P0 SYNCS.PHASECHK.TRANS64 P0, [R9+URZ], R4 ;  /* 0x00000004090085a7 */ /* 0x000e64000800007f */
[----:B-1----:R-:W-:Y:S05]  /*8510*/  @!P0 BRA `(.L_x_134) ;  /* 0xfffffffc00f08947 */ /* 0x002fea000383ffff */
[----:B------:R-:W-:Y:S05]  /*8520*/  BRA `(.L_x_178) ;  /* 0xffffffec00107947 */ /* 0x000fea000383ffff */
.L_x_135:
[----:B0-----:R0:W1:Y:S02]  /*8530*/  SYNCS.PHASECHK.TRANS64.TRYWAIT P0, [R6+URZ], R5 ;  /* 0x00000005060075a7 */ /* 0x001064000800017f */
[----:B-1----:R-:W-:Y:S05]  /*8540*/  @!P0 NANOSLEEP.SYNCS 0x989680 ;  /* 0x009896800000895d */ /* 0x002fea0003900000 */
[----:B------:R-:W1:Y:S02]  /*8550*/  @!P0 SYNCS.PHASECHK.TRANS64 P0, [R6+URZ], R5 ;  /* 0x00000005060085a7 */ /* 0x000e64000800007f */
[----:B-1----:R-:W-:Y:S05]  /*8560*/  @!P0 BRA `(.L_x_135) ;  /* 0xfffffffc00f08947 */ /* 0x002fea000383ffff */
[----:B------:R-:W-:Y:S05]  /*8570*/  BRA `(.L_x_179) ;  /* 0xffffffec00207947 */ /* 0x000fea000383ffff */
.L_x_136:
[----:B0-----:R0:W1:Y:S02]  /*8580*/  SYNCS.PHASECHK.TRANS64.TRYWAIT P0, [R9+URZ], R4 ;  /* 0x00000004090075a7 */ /* 0x001064000800017f */
[----:B-1----:R-:W-:Y:S05]  /*8590*/  @!P0 NANOSLEEP.SYNCS 0x989680 ;  /* 0x009896800000895d */ /* 0x002fea0003900000 */
[----:B------:R-:W1:Y:S02]  /*85a0*/  @!P0 SYNCS.PHASECHK.TRANS64 P0, [R9+URZ], R4 ;  /* 0x00000004090085a7 */ /* 0x000e64000800007f */
[----:B-1----:R-:W-:Y:S05]  /*85b0*/  @!P0 BRA `(.L_x_136) ;  /* 0xfffffffc00f08947 */ /* 0x002fea000383ffff */
[----:B------:R-:W-:Y:S05]  /*85c0*/  BRA `(.L_x_180) ;  /* 0xffffffec00307947 */ /* 0x000fea000383ffff */
.L_x_137:
[----:B0-----:R0:W1:Y:S02]  /*85d0*/  SYNCS.PHASECHK.TRANS64.TRYWAIT P0, [R6+URZ], R5 ;  /* 0x00000005060075a7 */ /* 0x001064000800017f */
[----:B-1----:R-:W-:Y:S05]  /*85e0*/  @!P0 NANOSLEEP.SYNCS 0x989680 ;  /* 0x009896800000895d */ /* 0x002fea0003900000 */
[----:B------:R-:W1:Y:S02]  /*85f0*/  @!P0 SYNCS.PHASECHK.TRANS64 P0, [R6+URZ], R5 ;  /* 0x00000005060085a7 */ /* 0x000e64000800007f */
[----:B-1----:R-:W-:Y:S05]  /*8600*/  @!P0 BRA `(.L_x_137) ;  /* 0xfffffffc00f08947 */ /* 0x002fea000383ffff */
[----:B------:R-:W-:Y:S05]  /*8610*/  BRA `(.L_x_181) ;  /* 0xffffffec00407947 */ /* 0x000fea000383ffff */
.L_x_138:
[----:B0-----:R0:W1:Y:S02]  /*8620*/  SYNCS.PHASECHK.TRANS64.TRYWAIT P0, [R9+URZ], R4 ;  /* 0x00000004090075a7 */ /* 0x001064000800017f */
[----:B-1----:R-:W-:Y:S05]  /*8630*/  @!P0 NANOSLEEP.SYNCS 0x989680 ;  /* 0x009896800000895d */ /* 0x002fea0003900000 */
[----:B------:R-:W1:Y:S02]  /*8640*/  @!P0 SYNCS.PHASECHK.TRANS64 P0, [R9+URZ], R4 ;  /* 0x00000004090085a7 */ /* 0x000e64000800007f */
[----:B-1----:R-:W-:Y:S05]  /*8650*/  @!P0 BRA `(.L_x_138) ;  /* 0xfffffffc00f08947 */ /* 0x002fea000383ffff */
[----:B------:R-:W-:Y:S05]  /*8660*/  BRA `(.L_x_182) ;  /* 0xffffffec00507947 */ /* 0x000fea000383ffff */
.L_x_139:
[----:B0-----:R0:W1:Y:S02]  /*8670*/  SYNCS.PHASECHK.TRANS64.TRYWAIT P0, [R6+URZ], R5 ;  /* 0x00000005060075a7 */ /* 0x001064000800017f */
[----:B-1----:R-:W-:Y:S05]  /*8680*/  @!P0 NANOSLEEP.SYNCS 0x989680 ;  /* 0x009896800000895d */ /* 0x002fea0003900000 */
[----:B------:R-:W1:Y:S02]  /*8690*/  @!P0 SYNCS.PHASECHK.TRANS64 P0, [R6+URZ], R5 ;  /* 0x00000005060085a7 */ /* 0x000e64000800007f */
[----:B-1----:R-:W-:Y:S05]  /*86a0*/  @!P0 BRA `(.L_x_139) ;  /* 0xfffffffc00f08947 */ /* 0x002fea000383ffff */
[----:B------:R-:W-:Y:S05]  /*86b0*/  BRA `(.L_x_183) ;  /* 0xffffffec00607947 */ /* 0x000fea000383ffff */
.L_x_140:
[----:B0-----:R0:W1:Y:S02]  /*86c0*/  SYNCS.PHASECHK.TRANS64.TRYWAIT P0, [R9+URZ], R4 ;  /* 0x00000004090075a7 */ /* 0x001064000800017f */
[----:B-1----:R-:W-:Y:S05]  /*86d0*/  @!P0 NANOSLEEP.SYNCS 0x989680 ;  /* 0x009896800000895d */ /* 0x002fea0003900000 */
[----:B------:R-:W1:Y:S02]  /*86e0*/  @!P0 SYNCS.PHASECHK.TRANS64 P0, [R9+URZ], R4 ;  /* 0x00000004090085a7 */ /* 0x000e64000800007f */
[----:B-1----:R-:W-:Y:S05]  /*86f0*/  @!P0 BRA `(.L_x_140) ;  /* 0xfffffffc00f08947 */ /* 0x002fea000383ffff */
[----:B------:R-:W-:Y:S05]  /*8700*/  BRA `(.L_x_184) ;  /* 0xffffffec00707947 */ /* 0x000fea000383ffff */
.L_x_141:
[----:B0-----:R0:W1:Y:S02]  /*8710*/  SYNCS.PHASECHK.TRANS64.TRYWAIT P0, [R6+URZ], R5 ;  /* 0x00000005060075a7 */ /* 0x001064000800017f */
[----:B-1----:R-:W-:Y:S05]  /*8720*/  @!P0 NANOSLEEP.SYNCS 0x989680 ;  /* 0x009896800000895d */ /* 0x002fea0003900000 */
[----:B------:R-:W1:Y:S02]  /*8730*/  @!P0 SYNCS.PHASECHK.TRANS64 P0, [R6+URZ], R5 ;  /* 0x00000005060085a7 */ /* 0x000e64000800007f */
[----:B-1----:R-:W-:Y:S05]  /*8740*/  @!P0 BRA `(.L_x_141) ;  /* 0xfffffffc00f08947 */ /* 0x002fea000383ffff */
[----:B------:R-:W-:Y:S05]  /*8750*/  BRA `(.L_x_185) ;  /* 0xffffffec00807947 */ /* 0x000fea000383ffff */
.L_x_142:
[----:B0-----:R0:W1:Y:S02]  /*8760*/  SYNCS.PHASECHK.TRANS64.TRYWAIT P0, [R9+URZ], R4 ;  /* 0x00000004090075a7 */ /* 0x001064000800017f */
[----:B-1----:R-:W-:Y:S05]  /*8770*/  @!P0 NANOSLEEP.SYNCS 0x989680 ;  /* 0x009896800000895d */ /* 0x002fea0003900000 */
[----:B------:R-:W1:Y:S02]  /*8780*/  @!P0 SYNCS.PHASECHK.TRANS64 P0, [R9+URZ], R4 ;  /* 0x00000004090085a7 */ /* 0x000e64000800007f */
[----:B-1----:R-:W-:Y:S05]  /*8790*/  @!P0 BRA `(.L_x_142) ;  /* 0xfffffffc00f08947 */ /* 0x002fea000383ffff */
[----:B------:R-:W-:Y:S05]  /*87a0*/  BRA `(.L_x_186) ;  /* 0xffffffec00907947 */ /* 0x000fea000383ffff */
.L_x_143:
[----:B0-----:R0:W1:Y:S02]  /*87b0*/  SYNCS.PHASECHK.TRANS64.TRYWAIT P0, [R6+URZ], R5 ;  /* 0x00000005060075a7 */ /* 0x001064000800017f */
[----:B-1----:R-:W-:Y:S05]  /*87c0*/  @!P0 NANOSLEEP.SYNCS 0x989680 ;  /* 0x009896800000895d */ /* 0x002fea0003900000 */
[----:B------:R-:W1:Y:S02]  /*87d0*/  @!P0 SYNCS.PHASECHK.TRANS64 P0, [R6+URZ], R5 ;  /* 0x00000005060085a7 */ /* 0x000e64000800007f */
[----:B-1----:R-:W-:Y:S05]  /*87e0*/  @!P0 BRA `(.L_x_143) ;  /* 0xfffffffc00f08947 */ /* 0x002fea000383ffff */
[----:B------:R-:W-:Y:S05]  /*87f0*/  BRA `(.L_x_187) ;  /* 0xffffffec00a07947 */ /* 0x000fea000383ffff */
.L_x_144:
[----:B0-----:R0:W1:Y:S02]  /*8800*/  SYNCS.PHASECHK.TRANS64.TRYWAIT P0, [R9+URZ], R4 ;  /* 0x00000004090075a7 */ /* 0x001064000800017f */
[----:B-1----:R-:W-:Y:S05]  /*8810*/  @!P0 NANOSLEEP.SYNCS 0x989680 ;  /* 0x009896800000895d */ /* 0x002fea0003900000 */
[----:B------:R-:W1:Y:S02]  /*8820*/  @!P0 SYNCS.PHASECHK.TRANS64 P0, [R9+URZ], R4 ;  /* 0x00000004090085a7 */ /* 0x000e64000800007f */
[----:B-1----:R-:W-:Y:S05]  /*8830*/  @!P0 BRA `(.L_x_144) ;  /* 0xfffffffc00f08947 */ /* 0x002fea000383ffff */
[----:B------:R-:W-:Y:S05]  /*8840*/  BRA `(.L_x_188) ;  /* 0xffffffec00b07947 */ /* 0x000fea000383ffff */
.L_x_145:
[----:B0-----:R0:W1:Y:S02]  /*8850*/  SYNCS.PHASECHK.TRANS64.TRYWAIT P0, [R6+URZ], R5 ;  /* 0x00000005060075a7 */ /* 0x001064000800017f */
[----:B-1----:R-:W-:Y:S05]  /*8860*/  @!P0 NANOSLEEP.SYNCS 0x989680 ;  /* 0x009896800000895d */ /* 0x002fea0003900000 */
[----:B------:R-:W1:Y:S02]  /*8870*/  @!P0 SYNCS.PHASECHK.TRANS64 P0, [R6+URZ], R5 ;  /* 0x00000005060085a7 */ /* 0x000e64000800007f */
[----:B-1----:R-:W-:Y:S05]  /*8880*/  @!P0 BRA `(.L_x_145) ;  /* 0xfffffffc00f08947 */ /* 0x002fea000383ffff */
[----:B------:R-:W-:Y:S05]  /*8890*/  BRA `(.L_x_189) ;  /* 0xffffffec00c07947 */ /* 0x000fea000383ffff */
.L_x_146:
[----:B0-----:R0:W1:Y:S02]  /*88a0*/  SYNCS.PHASECHK.TRANS64.TRYWAIT P0, [R9+URZ], R4 ;  /* 0x00000004090075a7 */ /* 0x001064000800017f */
[----:B-1----:R-:W-:Y:S05]  /*88b0*/  @!P0 NANOSLEEP.SYNCS 0x989680 ;  /* 0x009896800000895d */ /* 0x002fea0003900000 */
[----:B------:R-:W1:Y:S02]  /*88c0*/  @!P0 SYNCS.PHASECHK.TRANS64 P0, [R9+URZ], R4 ;  /* 0x00000004090085a7 */ /* 0x000e64000800007f */
[----:B-1----:R-:W-:Y:S05]  /*88d0*/  @!P0 BRA `(.L_x_146) ;  /* 0xfffffffc00f08947 */ /* 0x002fea000383ffff */
[----:B------:R-:W-:Y:S05]  /*88e0*/  BRA `(.L_x_190) ;  /* 0xffffffec00d07947 */ /* 0x000fea000383ffff */
.L_x_147:
[----:B0-----:R0:W1:Y:S02]  /*88f0*/  SYNCS.PHASECHK.TRANS64.TRYWAIT P0, [R6+URZ], R5 ;  /* 0x00000005060075a7 */ /* 0x001064000800017f */
[----:B-1----:R-:W-:Y:S05]  /*8900*/  @!P0 NANOSLEEP.SYNCS 0x989680 ;  /* 0x009896800000895d */ /* 0x002fea0003900000 */
[----:B------:R-:W1:Y:S02]  /*8910*/  @!P0 SYNCS.PHASECHK.TRANS64 P0, [R6+URZ], R5 ;  /* 0x00000005060085a7 */ /* 0x000e64000800007f */
[----:B-1----:R-:W-:Y:S05]  /*8920*/  @!P0 BRA `(.L_x_147) ;  /* 0xfffffffc00f08947 */ /* 0x002fea000383ffff */
[----:B------:R-:W-:Y:S05]  /*8930*/  BRA `(.L_x_191) ;  /* 0xffffffec00e07947 */ /* 0x000fea000383ffff */
.L_x_148:
[----:B0-----:R0:W1:Y:S02]  /*8940*/  SYNCS.PHASECHK.TRANS64.TRYWAIT P0, [R9+URZ], R4 ;  /* 0x00000004090075a7 */ /* 0x001064000800017f */
[----:B-1----:R-:W-:Y:S05]  /*8950*/  @!P0 NANOSLEEP.SYNCS 0x989680 ;  /* 0x009896800000895d */ /* 0x002fea0003900000 */
[----:B------:R-:W1:Y:S02]  /*8960*/  @!P0 SYNCS.PHASECHK.TRANS64 P0, [R9+URZ], R4 ;  /* 0x00000004090085a7 */ /* 0x000e64000800007f */
[----:B-1----:R-:W-:Y:S05]  /*8970*/  @!P0 BRA `(.L_x_148) ;  /* 0xfffffffc00f08947 */ /* 0x002fea000383ffff */
[----:B------:R-:W-:Y:S05]  /*8980*/  BRA `(.L_x_192) ;  /* 0xffffffec00f07947 */ /* 0x000fea000383ffff */
.L_x_149:
[----:B0-----:R0:W1:Y:S02]  /*8990*/  SYNCS.PHASECHK.TRANS64.TRYWAIT P0, [R6+URZ], R5 ;  /* 0x00000005060075a7 */ /* 0x001064000800017f */
[----:B-1----:R-:W-:Y:S05]  /*89a0*/  @!P0 NANOSLEEP.SYNCS 0x989680 ;  /* 0x009896800000895d */ /* 0x002fea0003900000 */
[----:B------:R-:W1:Y:S02]  /*89b0*/  @!P0 SYNCS.PHASECHK.TRANS64 P0, [R6+URZ], R5 ;  /* 0x00000005060085a7 */ /* 0x000e64000800007f */
[----:B-1----:R-:W-:Y:S05]  /*89c0*/  @!P0 BRA `(.L_x_149) ;  /* 0xfffffffc00f08947 */ /* 0x002fea000383ffff */
[----:B------:R-:W-:Y:S05]  /*89d0*/  BRA `(.L_x_193) ;  /* 0xfffffff000007947 */ /* 0x000fea000383ffff */
.L_x_150:
[----:B0-----:R0:W1:Y:S02]  /*89e0*/  SYNCS.PHASECHK.TRANS64.TRYWAIT P0, [R9+URZ], R4 ;  /* 0x00000004090075a7 */ /* 0x001064000800017f */
[----:B-1----:R-:W-:Y:S05]  /*89f0*/  @!P0 NANOSLEEP.SYNCS 0x989680 ;  /* 0x009896800000895d */ /* 0x002fea0003900000 */
[----:B------:R-:W1:Y:S02]  /*8a00*/  @!P0 SYNCS.PHASECHK.TRANS64 P0, [R9+URZ], R4 ;  /* 0x00000004090085a7 */ /* 0x000e64000800007f */
[----:B-1----:R-:W-:Y:S05]  /*8a10*/  @!P0 BRA `(.L_x_150) ;  /* 0xfffffffc00f08947 */ /* 0x002fea000383ffff */
[----:B------:R-:W-:Y:S05]  /*8a20*/  BRA `(.L_x_194) ;  /* 0xfffffff000107947 */ /* 0x000fea000383ffff */
.L_x_151:
[----:B0-----:R0:W1:Y:S02]  /*8a30*/  SYNCS.PHASECHK.TRANS64.TRYWAIT P0, [R6+URZ], R5 ;  /* 0x00000005060075a7 */ /* 0x001064000800017f */
[----:B-1----:R-:W-:Y:S05]  /*8a40*/  @!P0 NANOSLEEP.SYNCS 0x989680 ;  /* 0x009896800000895d */ /* 0x002fea0003900000 */
[----:B------:R-:W1:Y:S02]  /*8a50*/  @!P0 SYNCS.PHASECHK.TRANS64 P0, [R6+URZ], R5 ;  /* 0x00000005060085a7 */ /* 0x000e64000800007f */
[----:B-1----:R-:W-:Y:S05]  /*8a60*/  @!P0 BRA `(.L_x_151) ;  /* 0xfffffffc00f08947 */ /* 0x002fea000383ffff */
[----:B------:R-:W-:Y:S05]  /*8a70*/  BRA `(.L_x_195) ;  /* 0xfffffff000207947 */ /* 0x000fea000383ffff */
.L_x_152:
[----:B0-----:R0:W1:Y:S02]  /*8a80*/  SYNCS.PHASECHK.TRANS64.TRYWAIT P0, [R9+URZ], R4 ;  /* 0x00000004090075a7 */ /* 0x001064000800017f */
[----:B-1----:R-:W-:Y:S05]  /*8a90*/  @!P0 NANOSLEEP.SYNCS 0x989680 ;  /* 0x009896800000895d */ /* 0x002fea0003900000 */
[----:B------:R-:W1:Y:S02]  /*8aa0*/  @!P0 SYNCS.PHASECHK.TRANS64 P0, [R9+URZ], R4 ;  /* 0x00000004090085a7 */ /* 0x000e64000800007f */
[----:B-1----:R-:W-:Y:S05]  /*8ab0*/  @!P0 BRA `(.L_x_152) ;  /* 0xfffffffc00f08947 */ /* 0x002fea000383ffff */
[----:B------:R-:W-:Y:S05]  /*8ac0*/  BRA `(.L_x_196) ;  /* 0xfffffff000307947 */ /* 0x000fea000383ffff */
.L_x_153:
[----:B0-----:R0:W1:Y:S02]  /*8ad0*/  SYNCS.PHASECHK.TRANS64.TRYWAIT P0, [R6+URZ], R5 ;  /* 0x00000005060075a7 */ /* 0x001064000800017f */
[----:B-1----:R-:W-:Y:S05]  /*8ae0*/  @!P0 NANOSLEEP.SYNCS 0x989680 ;  /* 0x009896800000895d */ /* 0x002fea0003900000 */
[----:B------:R-:W1:Y:S02]  /*8af0*/  @!P0 SYNCS.PHASECHK.TRANS64 P0, [R6+URZ], R5 ;  /* 0x00000005060085a7 */ /* 0x000e64000800007f */
[----:B-1----:R-:W-:Y:S05]  /*8b00*/  @!P0 BRA `(.L_x_153) ;  /* 0xfffffffc00f08947 */ /* 0x002fea000383ffff */
[----:B------:R-:W-:Y:S05]  /*8b10*/  BRA `(.L_x_197) ;  /* 0xfffffff000407947 */ /* 0x000fea000383ffff */
.L_x_154:
[----:B0-----:R0:W1:Y:S02]  /*8b20*/  SYNCS.PHASECHK.TRANS64.TRYWAIT P0, [R9+URZ], R4 ;  /* 0x00000004090075a7 */ /* 0x001064000800017f */
[----:B-1----:R-:W-:Y:S05]  /*8b30*/  @!P0 NANOSLEEP.SYNCS 0x989680 ;  /* 0x009896800000895d */ /* 0x002fea0003900000 */
[----:B------:R-:W1:Y:S02]  /*8b40*/  @!P0 SYNCS.PHASECHK.TRANS64 P0, [R9+URZ], R4 ;  /* 0x00000004090085a7 */ /* 0x000e64000800007f */
[----:B-1----:R-:W-:Y:S05]  /*8b50*/  @!P0 BRA `(.L_x_154) ;  /* 0xfffffffc00f08947 */ /* 0x002fea000383ffff */
[----:B------:R-:W-:Y:S05]  /*8b60*/  BRA `(.L_x_198) ;  /* 0xfffffff000507947 */ /* 0x000fea000383ffff */
.L_x_155:
[----:B0-----:R0:W1:Y:S02]  /*8b70*/  SYNCS.PHASECHK.TRANS64.TRYWAIT P0, [R6+URZ], R5 ;  /* 0x00000005060075a7 */ /* 0x001064000800017f */
[----:B-1----:R-:W-:Y:S05]  /*8b80*/  @!P0 NANOSLEEP.SYNCS 0x989680 ;  /* 0x009896800000895d */ /* 0x002fea0003900000 */
[----:B------:R-:W1:Y:S02]  /*8b90*/  @!P0 SYNCS.PHASECHK.TRANS64 P0, [R6+URZ], R5 ;  /* 0x00000005060085a7 */ /* 0x000e64000800007f */
[----:B-1----:R-:W-:Y:S05]  /*8ba0*/  @!P0 BRA `(.L_x_155) ;  /* 0xfffffffc00f08947 */ /* 0x002fea000383ffff */
[----:B------:R-:W-:Y:S05]  /*8bb0*/  BRA `(.L_x_199) ;  /* 0xfffffff000607947 */ /* 0x000fea000383ffff */
.L_x_156:
[----:B0-----:R0:W1:Y:S02]  /*8bc0*/  SYNCS.PHASECHK.TRANS64.TRYWAIT P0, [R9+URZ], R4 ;  /* 0x00000004090075a7 */ /* 0x001064000800017f */
[----:B-1----:R-:W-:Y:S05]  /*8bd0*/  @!P0 NANOSLEEP.SYNCS 0x989680 ;  /* 0x009896800000895d */ /* 0x002fea0003900000 */
[----:B------:R-:W1:Y:S02]  /*8be0*/  @!P0 SYNCS.PHASECHK.TRANS64 P0, [R9+URZ], R4 ;  /* 0x00000004090085a7 */ /* 0x000e64000800007f */
[----:B-1----:R-:W-:Y:S05]  /*8bf0*/  @!P0 BRA `(.L_x_156) ;  /* 0xfffffffc00f08947 */ /* 0x002fea000383ffff */
[----:B------:R-:W-:Y:S05]  /*8c00*/  BRA `(.L_x_200) ;  /* 0xfffffff000707947 */ /* 0x000fea000383ffff */
.L_x_157:
[----:B0-----:R0:W1:Y:S02]  /*8c10*/  SYNCS.PHASECHK.TRANS64.TRYWAIT P0, [R8+URZ], R5 ;  /* 0x00000005080075a7 */ /* 0x001064000800017f */
[----:B-1----:R-:W-:Y:S05]  /*8c20*/  @!P0 NANOSLEEP.SYNCS 0x989680 ;  /* 0x009896800000895d */ /* 0x002fea0003900000 */
[----:B------:R-:W1:Y:S02]  /*8c30*/  @!P0 SYNCS.PHASECHK.TRANS64 P0, [R8+URZ], R5 ;  /* 0x00000005080085a7 */ /* 0x000e64000800007f */
[----:B-1----:R-:W-:Y:S05]  /*8c40*/  @!P0 BRA `(.L_x_157) ;  /* 0xfffffffc00f08947 */ /* 0x002fea000383ffff */
[----:B------:R-:W-:Y:S05]  /*8c50*/  BRA `(.L_x_201) ;  /* 0xfffffff000807947 */ /* 0x000fea000383ffff */
.L_x_158:
[----:B-1----:R1:W2:Y:S02]  /*8c60*/  SYNCS.PHASECHK.TRANS64.TRYWAIT P0, [R11+URZ], R6 ;  /* 0x000000060b0075a7 */ /* 0x0022a4000800017f */
[----:B--2---:R-:W-:Y:S05]  /*8c70*/  @!P0 NANOSLEEP.SYNCS 0x989680 ;  /* 0x009896800000895d */ /* 0x004fea0003900000 */
[----:B------:R-:W2:Y:S02]  /*8c80*/  @!P0 SYNCS.PHASECHK.TRANS64 P0, [R11+URZ], R6 ;  /* 0x000000060b0085a7 */ /* 0x000ea4000800007f */
[----:B--2---:R-:W-:Y:S05]  /*8c90*/  @!P0 BRA `(.L_x_158) ;  /* 0xfffffffc00f08947 */ /* 0x004fea000383ffff */
[----:B------:R-:W-:Y:S05]  /*8ca0*/  BRA `(.L_x_202) ;  /* 0xfffffff000887947 */ /* 0x000fea000383ffff */
.L_x_203:
[----:B------:R-:W-:-:S00]  /*8cb0*/  BRA `(.L_x_203) ;  /* 0xfffffffc00fc7947 */ /* 0x000fc0000383ffff */
[----:B------:R-:W-:-:S00]  /*8cc0*/  NOP ;  /* 0x0000000000007918 */ /* 0x000fc00000000000 */
        /* <DEDUP_REMOVED lines=11> */
.L_x_204:


//--------------------- .nv.shared._ZN7cutlass13device_kernelINS_4gemm6kernel13GemmUniversalIN4cute5tupleIJiiiiEEENS1_10collective13CollectiveMmaINS1_37MainloopSm90TmaGmmaWarpSpecializedFP8ILi37ENS5_IJNS4_1CILi1EEESB_SB_EEENS1_35KernelTmaWarpSpecializedCooperativeEEENS5_IJNSA_ILi128EEENSA_ILi64EEENSA_ILi32EEEEEENS_12float_e4m3_tENS5_IJlSB_lEEESJ_SK_NS4_8TiledMMAINS4_8MMA_AtomIJNS4_4SM904GMMA30MMA_64x64x32_F32E4M3E4M3_SS_TNILNSO_7ScaleInE1ELSQ_1EEEEEENS4_6LayoutINS5_IJNSA_ILi2EEESB_SB_EEENS5_IJSB_NSA_ILi0EEESW_EEEEENS5_IJNS4_10UnderscoreESZ_SZ_EEEEENS4_13SM90_TMA_LOADENS4_14ComposedLayoutINS4_7SwizzleILi1ELi4ELi3EEENS4_18smem_ptr_flag_bitsILi8EEENST_INS5_IJNSA_ILi8EEESH_EEENS5_IJSH_SB_EEEEEEEvNS4_8identityES12_S1C_vS1D_EENS_8epilogue10collective6detail29Sm90TmaWarpSpecializedAdapterINS1G_15DefaultEpilogueISJ_SK_SK_NS1F_6thread17LinearCombinationISJ_Li1EffLNS1K_9ScaleType4KindE0ELNS_15FloatRoundStyleE2ESJ_EENS1_15EpilogueDefaultEEEEEvvEEEEvNT_6ParamsE --------------------------
	.section	.nv.shared._ZN7cutlass13device_kernelINS_4gemm6kernel13GemmUniversalIN4cute5tupleIJiiiiEEENS1_10collective13CollectiveMmaINS1_37MainloopSm90TmaGmmaWarpSpecializedFP8ILi37ENS5_IJNS4_1CILi1EEESB_SB_EEENS1_35KernelTmaWarpSpecializedCooperativeEEENS5_IJNSA_ILi128EEENSA_ILi64EEENSA_ILi32EEEEEENS_12float_e4m3_tENS5_IJlSB_lEEESJ_SK_NS4_8TiledMMAINS4_8MMA_AtomIJNS4_4SM904GMMA30MMA_64x64x32_F32E4M3E4M3_SS_TNILNSO_7ScaleInE1ELSQ_1EEEEEENS4_6LayoutINS5_IJNSA_ILi2EEESB_SB_EEENS5_IJSB_NSA_ILi0EEESW_EEEEENS5_IJNS4_10UnderscoreESZ_SZ_EEEEENS4_13SM90_TMA_LOADENS4_14ComposedLayoutINS4_7SwizzleILi1ELi4ELi3EEENS4_18smem_ptr_flag_bitsILi8EEENST_INS5_IJNSA_ILi8EEESH_EEENS5_IJSH_SB_EEEEEEEvNS4_8identityES12_S1C_vS1D_EENS_8epilogue10collective6detail29Sm90TmaWarpSpecializedAdapterINS1G_15DefaultEpilogueISJ_SK_SK_NS1F_6thread17LinearCombinationISJ_Li1EffLNS1K_9ScaleType4KindE0ELNS_15FloatRoundStyleE2ESJ_EENS1_15EpilogueDefaultEEEEEvvEEEEvNT_6ParamsE,"aw",@nobits
	.sectionflags	@""
	.align	16
	.zero		1024


//--------------------- .nv.shared.reserved.0     --------------------------
	.section	.nv.shared.reserved.0,"aw",@nobits
	.weak		__nv_reservedSMEM_offset_0_alias
	.size		__nv_reservedSMEM_offset_0_alias, 0, 0
	.other		__nv_reservedSMEM_offset_0_alias,@"STO_CUDA_RESERVED_SHARED STV_DEFAULT"
__nv_reservedSMEM_offset_0_alias:
	.zero		0


//--------------------- .nv.global                --------------------------
	.section	.nv.global,"aw",@nobits
.nv.global:
	.type		_ZN40_INTERNAL_5c4412af_4_k_cu_e1c95048_192834cute1_E,@object
	.size		_ZN40_INTERNAL_5c4412af_4_k_cu_e1c95048_192834cute1_E,(_ZN40_INTERNAL_5c4412af_4_k_cu_e1c95048_192834cuda3std3__45__cpo6cbeginE - _ZN40_INTERNAL_5c4412af_4_k_cu_e1c95048_192834cute1_E)
_ZN40_INTERNAL_5c4412af_4_k_cu_e1c95048_192834cute1_E:
	.zero		1
	.type		_ZN40_INTERNAL_5c4412af_4_k_cu_e1c95048_192834cuda3std3__45__cpo6cbeginE,@object
	.size		_ZN40_INTERNAL_5c4412af_4_k_cu_e1c95048_192834cuda3std3__45__cpo6cbeginE,(_ZN40_INTERNAL_5c4412af_4_k_cu_e1c95048_192834cuda3std3__48in_placeE - _ZN40_INTERNAL_5c4412af_4_k_cu_e1c95048_192834cuda3std3__45__cpo6cbeginE)
_ZN40_INTERNAL_5c4412af_4_k_cu_e1c95048_192834cuda3std3__45__cpo6cbeginE:
	.zero		1
	.type		_ZN40_INTERNAL_5c4412af_4_k_cu_e1c95048_192834cuda3std3__48in_placeE,@object
	.size		_ZN40_INTERNAL_5c4412af_4_k_cu_e1c95048_192834cuda3std3__48in_placeE,(_ZN40_INTERNAL_5c4412af_4_k_cu_e1c95048_192834cuda3std6ranges3__45__cpo9iter_moveE - _ZN40_INTERNAL_5c4412af_4_k_cu_e1c95048_192834cuda3std3__48in_placeE)
_ZN40_INTERNAL_5c4412af_4_k_cu_e1c95048_192834cuda3std3__48in_placeE:
	.zero		1
	.type		_ZN40_INTERNAL_5c4412af_4_k_cu_e1c95048_192834cuda3std6ranges3__45__cpo9iter_moveE,@object
	.size		_ZN40_INTERNAL_5c4412af_4_k_cu_e1c95048_192834cuda3std6ranges3__45__cpo9iter_moveE,(_ZN40_INTERNAL_5c4412af_4_k_cu_e1c95048_192834cuda3std3__45__cpo5beginE - _ZN40_INTERNAL_5c4412af_4_k_cu_e1c95048_192834cuda3std6ranges3__45__cpo9iter_moveE)
_ZN40_INTERNAL_5c4412af_4_k_cu_e1c95048_192834cuda3std6ranges3__45__cpo9iter_moveE:
	.zero		1
	.type		_ZN40_INTERNAL_5c4412af_4_k_cu_e1c95048_192834cuda3std3__45__cpo5beginE,@object
	.size		_ZN40_INTERNAL_5c4412af_4_k_cu_e1c95048_192834cuda3std3__45__cpo5beginE,(_ZN40_INTERNAL_5c4412af_4_k_cu_e1c95048_192834cuda3std3__442_GLOBAL__N__5c4412af_4_k_cu_e1c95048_192836ignoreE - _ZN40_INTERNAL_5c4412af_4_k_cu_e1c95048_192834cuda3std3__45__cpo5beginE)
_ZN40_INTERNAL_5c4412af_4_k_cu_e1c95048_192834cuda3std3__45__cpo5beginE:
	.zero		1
	.type		_ZN40_INTERNAL_5c4412af_4_k_cu_e1c95048_192834cuda3std3__442_GLOBAL__N__5c4412af_4_k_cu_e1c95048_192836ignoreE,@object
	.size		_ZN40_INTERNAL_5c4412af_4_k_cu_e1c95048_192834cuda3std3__442_GLOBAL__N__5c4412af_4_k_cu_e1c95048_192836ignoreE,(_ZN40_INTERNAL_5c4412af_4_k_cu_e1c95048_192834cute7productE - _ZN40_INTERNAL_5c4412af_4_k_cu_e1c95048_192834cuda3std3__442_GLOBAL__N__5c4412af_4_k_cu_e1c95048_192836ignoreE)
_ZN40_INTERNAL_5c4412af_4_k_cu_e1c95048_192834cuda3std3__442_GLOBAL__N__5c4412af_4_k_cu_e1c95048_192836ignoreE:
	.zero		1
	.type		_ZN40_INTERNAL_5c4412af_4_k_cu_e1c95048_192834cute7productE,@object
	.size		_ZN40_INTERNAL_5c4412af_4_k_cu_e1c95048_192834cute7productE,(_ZN40_INTERNAL_5c4412af_4_k_cu_e1c95048_192834cuda3std3__45__cpo3endE - _ZN40_INTERNAL_5c4412af_4_k_cu_e1c95048_192834cute7productE)
_ZN40_INTERNAL_5c4412af_4_k_cu_e1c95048_192834cute7productE:
	.zero		1
	.type		_ZN40_INTERNAL_5c4412af_4_k_cu_e1c95048_192834cuda3std3__45__cpo3endE,@object
	.size		_ZN40_INTERNAL_5c4412af_4_k_cu_e1c95048_192834cuda3std3__45__cpo3endE,(_ZN40_INTERNAL_5c4412af_4_k_cu_e1c95048_192834cuda3std3__419piecewise_constructE - _ZN40_INTERNAL_5c4412af_4_k_cu_e1c95048_192834cuda3std3__45__cpo3endE)
_ZN40_INTERNAL_5c4412af_4_k_cu_e1c95048_192834cuda3std3__45__cpo3endE:
	.zero		1
	.type		_ZN40_INTERNAL_5c4412af_4_k_cu_e1c95048_192834cuda3std3__419piecewise_constructE,@object
	.size		_ZN40_INTERNAL_5c4412af_4_k_cu_e1c95048_192834cuda3std3__419piecewise_constructE,(_ZN40_INTERNAL_5c4412af_4_k_cu_e1c95048_192834cuda3std3__45__cpo4cendE - _ZN40_INTERNAL_5c4412af_4_k_cu_e1c95048_192834cuda3std3__419piecewise_constructE)
_ZN40_INTERNAL_5c4412af_4_k_cu_e1c95048_192834cuda3std3__419piecewise_constructE:
	.zero		1
	.type		_ZN40_INTERNAL_5c4412af_4_k_cu_e1c95048_192834cuda3std3__45__cpo4cendE,@object
	.size		_ZN40_INTERNAL_5c4412af_4_k_cu_e1c95048_192834cuda3std3__45__cpo4cendE,(_ZN40_INTERNAL_5c4412af_4_k_cu_e1c95048_192834cuda3std6ranges3__45__cpo4swapE - _ZN40_INTERNAL_5c4412af_4_k_cu_e1c95048_192834cuda3std3__45__cpo4cendE)
_ZN40_INTERNAL_5c4412af_4_k_cu_e1c95048_192834cuda3std3__45__cpo4cendE:
	.zero		1
	.type		_ZN40_INTERNAL_5c4412af_4_k_cu_e1c95048_192834cuda3std6ranges3__45__cpo4swapE,@object
	.size		_ZN40_INTERNAL_5c4412af_4_k_cu_e1c95048_192834cuda3std6ranges3__45__cpo4swapE,(.L_7 - _ZN40_INTERNAL_5c4412af_4_k_cu_e1c95048_192834cuda3std6ranges3__45__cpo4swapE)
_ZN40_INTERNAL_5c4412af_4_k_cu_e1c95048_192834cuda3std6ranges3__45__cpo4swapE:
	.zero		1
.L_7:


//--------------------- .nv.constant0._ZN7cutlass13device_kernelINS_4gemm6kernel13GemmUniversalIN4cute5tupleIJiiiiEEENS1_10collective13CollectiveMmaINS1_37MainloopSm90TmaGmmaWarpSpecializedFP8ILi37ENS5_IJNS4_1CILi1EEESB_SB_EEENS1_35KernelTmaWarpSpecializedCooperativeEEENS5_IJNSA_ILi128EEENSA_ILi64EEENSA_ILi32EEEEEENS_12float_e4m3_tENS5_IJlSB_lEEESJ_SK_NS4_8TiledMMAINS4_8MMA_AtomIJNS4_4SM904GMMA30MMA_64x64x32_F32E4M3E4M3_SS_TNILNSO_7ScaleInE1ELSQ_1EEEEEENS4_6LayoutINS5_IJNSA_ILi2EEESB_SB_EEENS5_IJSB_NSA_ILi0EEESW_EEEEENS5_IJNS4_10UnderscoreESZ_SZ_EEEEENS4_13SM90_TMA_LOADENS4_14ComposedLayoutINS4_7SwizzleILi1ELi4ELi3EEENS4_18smem_ptr_flag_bitsILi8EEENST_INS5_IJNSA_ILi8EEESH_EEENS5_IJSH_SB_EEEEEEEvNS4_8identityES12_S1C_vS1D_EENS_8epilogue10collective6detail29Sm90TmaWarpSpecializedAdapterINS1G_15DefaultEpilogueISJ_SK_SK_NS1F_6thread17LinearCombinationISJ_Li1EffLNS1K_9ScaleType4KindE0ELNS_15FloatRoundStyleE2ESJ_EENS1_15EpilogueDefaultEEEEEvvEEEEvNT_6ParamsE --------------------------
	.section	.nv.constant0._ZN7cutlass13device_kernelINS_4gemm6kernel13GemmUniversalIN4cute5tupleIJiiiiEEENS1_10collective13CollectiveMmaINS1_37MainloopSm90TmaGmmaWarpSpecializedFP8ILi37ENS5_IJNS4_1CILi1EEESB_SB_EEENS1_35KernelTmaWarpSpecializedCooperativeEEENS5_IJNSA_ILi128EEENSA_ILi64EEENSA_ILi32EEEEEENS_12float_e4m3_tENS5_IJlSB_lEEESJ_SK_NS4_8TiledMMAINS4_8MMA_AtomIJNS4_4SM904GMMA30MMA_64x64x32_F32E4M3E4M3_SS_TNILNSO_7ScaleInE1ELSQ_1EEEEEENS4_6LayoutINS5_IJNSA_ILi2EEESB_SB_EEENS5_IJSB_NSA_ILi0EEESW_EEEEENS5_IJNS4_10UnderscoreESZ_SZ_EEEEENS4_13SM90_TMA_LOADENS4_14ComposedLayoutINS4_7SwizzleILi1ELi4ELi3EEENS4_18smem_ptr_flag_bitsILi8EEENST_INS5_IJNSA_ILi8EEESH_EEENS5_IJSH_SB_EEEEEEEvNS4_8identityES12_S1C_vS1D_EENS_8epilogue10collective6detail29Sm90TmaWarpSpecializedAdapterINS1G_15DefaultEpilogueISJ_SK_SK_NS1F_6thread17LinearCombinationISJ_Li1EffLNS1K_9ScaleType4KindE0ELNS_15FloatRoundStyleE2ESJ_EENS1_15EpilogueDefaultEEEEEvvEEEEvNT_6ParamsE,"a",@progbits
	.sectionflags	@""
	.align	4
.nv.constant0._ZN7cutlass13device_kernelINS_4gemm6kernel13GemmUniversalIN4cute5tupleIJiiiiEEENS1_10collective13CollectiveMmaINS1_37MainloopSm90TmaGmmaWarpSpecializedFP8ILi37ENS5_IJNS4_1CILi1EEESB_SB_EEENS1_35KernelTmaWarpSpecializedCooperativeEEENS5_IJNSA_ILi128EEENSA_ILi64EEENSA_ILi32EEEEEENS_12float_e4m3_tENS5_IJlSB_lEEESJ_SK_NS4_8TiledMMAINS4_8MMA_AtomIJNS4_4SM904GMMA30MMA_64x64x32_F32E4M3E4M3_SS_TNILNSO_7ScaleInE1ELSQ_1EEEEEENS4_6LayoutINS5_IJNSA_ILi2EEESB_SB_EEENS5_IJSB_NSA_ILi0EEESW_EEEEENS5_IJNS4_10UnderscoreESZ_SZ_EEEEENS4_13SM90_TMA_LOADENS4_14ComposedLayoutINS4_7SwizzleILi1ELi4ELi3EEENS4_18smem_ptr_flag_bitsILi8EEENST_INS5_IJNSA_ILi8EEESH_EEENS5_IJSH_SB_EEEEEEEvNS4_8identityES12_S1C_vS1D_EENS_8epilogue10collective6detail29Sm90TmaWarpSpecializedAdapterINS1G_15DefaultEpilogueISJ_SK_SK_NS1F_6thread17LinearCombinationISJ_Li1EffLNS1K_9ScaleType4KindE0ELNS_15FloatRoundStyleE2ESJ_EENS1_15EpilogueDefaultEEEEEvvEEEEvNT_6ParamsE:
	.zero		1664


//--------------------- SYMBOLS --------------------------

	.type		.nv.reservedSmem.offset0,@object
	.size		.nv.reservedSmem.offset0,0x4
